def gluon_wgmma(
    a_ptr,
    b_ptr,
    c_ptr,
    M,
    N,
    K,
    stride_am,
    stride_bk,
    stride_cm,
    BLOCK_M: gl.constexpr,
    BLOCK_N: gl.constexpr,
    BLOCK_K: gl.constexpr,
    DTYPE: gl.constexpr,
    A_LAYOUT: gl.constexpr,
    B_LAYOUT: gl.constexpr,
    C_LAYOUT: gl.constexpr,
    B_SHAPE: gl.constexpr,
    TRANS_B: gl.constexpr,
    NUM_BUFFERS: gl.constexpr,
    NUM_WARPS: gl.constexpr,
):
    a_desc = tma.make_tensor_descriptor(
        a_ptr, [M, K], [stride_am, 1], [BLOCK_M, BLOCK_K], A_LAYOUT
    )
    b_desc = tma.make_tensor_descriptor(
        b_ptr,
        [N, K] if TRANS_B else [K, N],
        [stride_bk, 1],
        B_SHAPE,
        B_LAYOUT,
    )
    c_desc = tma.make_tensor_descriptor(
        c_ptr, [M, N], [stride_cm, 1], [BLOCK_M, BLOCK_N], C_LAYOUT
    )

    a_bufs = gl.allocate_shared_memory(
        DTYPE, [NUM_BUFFERS, BLOCK_M, BLOCK_K], A_LAYOUT
    )
    b_bufs = gl.allocate_shared_memory(DTYPE, [NUM_BUFFERS] + B_SHAPE, B_LAYOUT)

    pid_m = gl.program_id(0)
    pid_n = gl.program_id(1)
    off_m = pid_m * BLOCK_M
    off_n = pid_n * BLOCK_N

    mma_layout: gl.constexpr = pick_wgmma_layout(DTYPE, BLOCK_M, BLOCK_N, NUM_WARPS)
    acc = warpgroup_mma_init(
        gl.zeros((BLOCK_M, BLOCK_N), dtype=gl.float32, layout=mma_layout)
    )

    bars = gl.allocate_shared_memory(
        gl.int64, [NUM_BUFFERS, 1], mbarrier.MBarrierLayout()
    )
    for i in gl.static_range(NUM_BUFFERS):
        mbarrier.init(bars.index(i), count=1)
    idx = 0
    phase = 0

    for k in range(0, K, BLOCK_K):
        a = a_bufs.index(idx)
        b = b_bufs.index(idx)
        bar = bars.index(idx)
        mbarrier.expect(bar, a_desc.block_type.nbytes + b_desc.block_type.nbytes)
        tma.async_copy_global_to_shared(a_desc, [off_m, k], bar, a)
        tma.async_copy_global_to_shared(
            b_desc, [off_n, k] if TRANS_B else [k, off_n], bar, b
        )
        mbarrier.wait(bar, phase=phase)

        if TRANS_B:
            b = b.permute((1, 0))
        acc = warpgroup_mma_wait(num_outstanding=0, deps=(acc,))
        acc = warpgroup_mma(a, b, acc, is_async=True)

        idx += 1
        if idx == NUM_BUFFERS:
            idx = 0
            phase ^= 1

    acc = warpgroup_mma_wait(num_outstanding=0, deps=(acc,))
    for i in gl.static_range(NUM_BUFFERS):
        mbarrier.invalidate(bars.index(i))

    c_smem = gl.allocate_shared_memory(DTYPE, [BLOCK_M, BLOCK_N], C_LAYOUT)
    c_smem.store(acc.to(DTYPE))
    fence_async_shared()
    tma.async_copy_shared_to_global(c_desc, [off_m, off_n], c_smem)
    tma.store_wait(pendings=0)

# config = {"BLOCK_K": 32, "BLOCK_M": 64, "BLOCK_N": 128, "arch": "sm_90", "dtype": "bf16", "num_buffers": 4, "num_warps": 8, "trans_b": 0}
# arch = sm_90


// ===== COMPILED SASS (sm_90a) =====

	.target	sm_90a

	.elftype	@"ET_EXEC"


//--------------------- .note.nv.tkinfo           --------------------------
	.section	.note.nv.tkinfo,"",@"SHT_NOTE"
	.sectionflags	@"SHF_NOTE_NV_TKINFO"
	.tkinfo
        /*0018*/ 	.word	0x00000002
        /*0030*/ 	.string	""
        /*0030*/ 	.string	"ptxas"
        /*0030*/ 	.string	"Cuda compilation tools, release 13.0, V13.0.88"
        /*0030*/ 	.string	"Build cuda_13.0.r13.0/compiler.36424714_0"
        /*0030*/ 	.string	"-v  -suppress-debug-info  -lineinfo  -arch sm_90a "



//--------------------- .note.nv.cuinfo           --------------------------
	.section	.note.nv.cuinfo,"",@"SHT_NOTE"
	.sectionflags	@"SHF_NOTE_NV_CUINFO"
        /*0018*/ 	.short	0x0002
        /*001a*/ 	.short	0x005a
        /*001c*/ 	.short	0x0082
	.zero		2


//--------------------- .nv.info                  --------------------------
	.section	.nv.info,"",@"SHT_CUDA_INFO"
	.align	4


	//----- nvinfo : EIATTR_REGCOUNT
	.align		4
        /*0000*/ 	.byte	0x04, 0x2f
        /*0002*/ 	.short	(.L_1 - .L_0)
	.align		4
.L_0:
        /*0004*/ 	.word	index@(gluon_wgmma)
        /*0008*/ 	.word	0x0000003a


	//----- nvinfo : EIATTR_FRAME_SIZE
	.align		4
.L_1:
        /*000c*/ 	.byte	0x04, 0x11
        /*000e*/ 	.short	(.L_3 - .L_2)
	.align		4
.L_2:
        /*0010*/ 	.word	index@(gluon_wgmma)
        /*0014*/ 	.word	0x00000000


	//----- nvinfo : EIATTR_MIN_STACK_SIZE
	.align		4
.L_3:
        /*0018*/ 	.byte	0x04, 0x12
        /*001a*/ 	.short	(.L_5 - .L_4)
	.align		4
.L_4:
        /*001c*/ 	.word	index@(gluon_wgmma)
        /*0020*/ 	.word	0x00000000
.L_5:


//--------------------- .nv.compat                --------------------------
	.section	.nv.compat,"",@"SHT_CUDA_COMPAT_INFO"
	.align	4
        /*0000*/ 	.byte	0x02, 0x09, 0x01, 0x00, 0x02, 0x02, 0x04, 0x00, 0x02, 0x05, 0x05, 0x00, 0x03, 0x07, 0x01, 0x01
        /*0010*/ 	.byte	0x02, 0x03, 0x03, 0x00, 0x02, 0x06, 0x01, 0x00, 0x04, 0x0b, 0x08, 0x00, 0x00, 0x00, 0x00, 0x00
        /*0020*/ 	.byte	0x00, 0x00, 0x00, 0x00


//--------------------- .nv.info.gluon_wgmma      --------------------------
	.section	.nv.info.gluon_wgmma,"",@"SHT_CUDA_INFO"
	.sectionflags	@""
	.align	4


	//----- nvinfo : EIATTR_CUDA_API_VERSION
	.align		4
        /*0000*/ 	.byte	0x04, 0x37
        /*0002*/ 	.short	(.L_7 - .L_6)
.L_6:
        /*0004*/ 	.word	0x00000082


	//----- nvinfo : EIATTR_KPARAM_INFO
	.align		4
.L_7:
        /*0008*/ 	.byte	0x04, 0x17
        /*000a*/ 	.short	(.L_9 - .L_8)
.L_8:
        /*000c*/ 	.word	0x00000000
        /*0010*/ 	.short	0x000a
        /*0012*/ 	.short	0x0048
        /*0014*/ 	.byte	0x00, 0xf4, 0x21, 0x00


	//----- nvinfo : EIATTR_KPARAM_INFO
	.align		4
.L_9:
        /*0018*/ 	.byte	0x04, 0x17
        /*001a*/ 	.short	(.L_11 - .L_10)
.L_10:
        /*001c*/ 	.word	0x00000000
        /*0020*/ 	.short	0x0009
        /*0022*/ 	.short	0x0040
        /*0024*/ 	.byte	0x00, 0xf4, 0x21, 0x00


	//----- nvinfo : EIATTR_KPARAM_INFO
	.align		4
.L_11:
        /*0028*/ 	.byte	0x04, 0x17
        /*002a*/ 	.short	(.L_13 - .L_12)
.L_12:
        /*002c*/ 	.word	0x00000000
        /*0030*/ 	.short	0x0008
        /*0032*/ 	.short	0x0038
        /*0034*/ 	.byte	0x00, 0xf0, 0x21, 0x00


	//----- nvinfo : EIATTR_KPARAM_INFO
	.align		4
.L_13:
        /*0038*/ 	.byte	0x04, 0x17
        /*003a*/ 	.short	(.L_15 - .L_14)
.L_14:
        /*003c*/ 	.word	0x00000000
        /*0040*/ 	.short	0x0007
        /*0042*/ 	.short	0x0030
        /*0044*/ 	.byte	0x00, 0xf0, 0x21, 0x00


	//----- nvinfo : EIATTR_KPARAM_INFO
	.align		4
.L_15:
        /*0048*/ 	.byte	0x04, 0x17
        /*004a*/ 	.short	(.L_17 - .L_16)
.L_16:
        /*004c*/ 	.word	0x00000000
        /*0050*/ 	.short	0x0006
        /*0052*/ 	.short	0x0028
        /*0054*/ 	.byte	0x00, 0xf0, 0x21, 0x00


	//----- nvinfo : EIATTR_KPARAM_INFO
	.align		4
.L_17:
        /*0058*/ 	.byte	0x04, 0x17
        /*005a*/ 	.short	(.L_19 - .L_18)
.L_18:
        /*005c*/ 	.word	0x00000000
        /*0060*/ 	.short	0x0005
        /*0062*/ 	.short	0x0020
        /*0064*/ 	.byte	0x00, 0xf0, 0x11, 0x00


	//----- nvinfo : EIATTR_KPARAM_INFO
	.align		4
.L_19:
        /*0068*/ 	.byte	0x04, 0x17
        /*006a*/ 	.short	(.L_21 - .L_20)
.L_20:
        /*006c*/ 	.word	0x00000000
        /*0070*/ 	.short	0x0004
        /*0072*/ 	.short	0x001c
        /*0074*/ 	.byte	0x00, 0xf0, 0x11, 0x00


	//----- nvinfo : EIATTR_KPARAM_INFO
	.align		4
.L_21:
        /*0078*/ 	.byte	0x04, 0x17
        /*007a*/ 	.short	(.L_23 - .L_22)
.L_22:
        /*007c*/ 	.word	0x00000000
        /*0080*/ 	.short	0x0003
        /*0082*/ 	.short	0x0018
        /*0084*/ 	.byte	0x00, 0xf0, 0x11, 0x00


	//----- nvinfo : EIATTR_KPARAM_INFO
	.align		4
.L_23:
        /*0088*/ 	.byte	0x04, 0x17
        /*008a*/ 	.short	(.L_25 - .L_24)
.L_24:
        /*008c*/ 	.word	0x00000000
        /*0090*/ 	.short	0x0002
        /*0092*/ 	.short	0x0010
        /*0094*/ 	.byte	0x00, 0xf4, 0x21, 0x00


	//----- nvinfo : EIATTR_KPARAM_INFO
	.align		4
.L_25:
        /*0098*/ 	.byte	0x04, 0x17
        /*009a*/ 	.short	(.L_27 - .L_26)
.L_26:
        /*009c*/ 	.word	0x00000000
        /*00a0*/ 	.short	0x0001
        /*00a2*/ 	.short	0x0008
        /*00a4*/ 	.byte	0x00, 0xf4, 0x21, 0x00


	//----- nvinfo : EIATTR_KPARAM_INFO
	.align		4
.L_27:
        /*00a8*/ 	.byte	0x04, 0x17
        /*00aa*/ 	.short	(.L_29 - .L_28)
.L_28:
        /*00ac*/ 	.word	0x00000000
        /*00b0*/ 	.short	0x0000
        /*00b2*/ 	.short	0x0000
        /*00b4*/ 	.byte	0x00, 0xf4, 0x21, 0x00


	//----- nvinfo : EIATTR_SPARSE_MMA_MASK
	.align		4
.L_29:
        /*00b8*/ 	.byte	0x03, 0x50
        /*00ba*/ 	.short	0x0000


	//----- nvinfo : EIATTR_MAXREG_COUNT
	.align		4
        /*00bc*/ 	.byte	0x03, 0x1b
        /*00be*/ 	.short	0x00ff


	//----- nvinfo : EIATTR_NUM_BARRIERS
	.align		4
        /*00c0*/ 	.byte	0x02, 0x4c
        /*00c2*/ 	.byte	0x01
	.zero		1


	//----- nvinfo : EIATTR_MERCURY_ISA_VERSION
	.align		4
        /*00c4*/ 	.byte	0x03, 0x5f
        /*00c6*/ 	.short	0x0101


	//----- nvinfo : EIATTR_INT_WARP_WIDE_INSTR_OFFSETS
	.align		4
        /*00c8*/ 	.byte	0x04, 0x31
        /*00ca*/ 	.short	(.L_31 - .L_30)


	//   ....[0]....
.L_30:
        /*00cc*/ 	.word	0x00001300


	//   ....[1]....
        /*00d0*/ 	.word	0x00001320


	//   ....[2]....
        /*00d4*/ 	.word	0x00001330


	//   ....[3]....
        /*00d8*/ 	.word	0x00001340


	//   ....[4]....
        /*00dc*/ 	.word	0x00001450


	//   ....[5]....
        /*00e0*/ 	.word	0x00001780


	//   ....[6]....
        /*00e4*/ 	.word	0x00001790


	//   ....[7]....
        /*00e8*/ 	.word	0x000017c0


	//   ....[8]....
        /*00ec*/ 	.word	0x00001830


	//   ....[9]....
        /*00f0*/ 	.word	0x00001d80


	//   ....[10]....
        /*00f4*/ 	.word	0x00001d90


	//----- nvinfo : EIATTR_COOP_GROUP_MASK_REGIDS
	.align		4
.L_31:
        /*00f8*/ 	.byte	0x04, 0x29
        /*00fa*/ 	.short	(.L_33 - .L_32)


	//   ....[0]....
.L_32:
        /*00fc*/ 	.word	0xffffffff


	//   ....[1]....
        /*0100*/ 	.word	0xffffffff


	//   ....[2]....
        /*0104*/ 	.word	0xffffffff


	//----- nvinfo : EIATTR_COOP_GROUP_INSTR_OFFSETS
	.align		4
.L_33:
        /*0108*/ 	.byte	0x04, 0x28
        /*010a*/ 	.short	(.L_35 - .L_34)


	//   ....[0]....
.L_34:
        /*010c*/ 	.word	0x00000150


	//   ....[1]....
        /*0110*/ 	.word	0x00000720


	//   ....[2]....
        /*0114*/ 	.word	0x00000cd0


	//----- nvinfo : EIATTR_MBARRIER_INSTR_OFFSETS
	.align		4
.L_35:
        /*0118*/ 	.byte	0x04, 0x39
        /*011a*/ 	.short	(.L_37 - .L_36)


	//   ....[0]....
.L_36:
        /*011c*/ 	.word	0x000014b0
        /*0120*/ 	.word	0x000000ff
        /*0124*/ 	.word	0x0000c000
        /*0128*/ 	.short	0x0100
        /*012a*/ 	.byte	0x05
	.zero		1


	//   ....[1]....
        /*012c*/ 	.word	0x00001520
        /*0130*/ 	.word	0x000000ff
        /*0134*/ 	.word	0x0000c008
        /*0138*/ 	.short	0x0100
        /*013a*/ 	.byte	0x05
	.zero		1


	//   ....[2]....
        /*013c*/ 	.word	0x00001550
        /*0140*/ 	.word	0x000000ff
        /*0144*/ 	.word	0x0000c010
        /*0148*/ 	.short	0x0100
        /*014a*/ 	.byte	0x05
	.zero		1


	//   ....[3]....
        /*014c*/ 	.word	0x00001570
        /*0150*/ 	.word	0x000000ff
        /*0154*/ 	.word	0x0000c018
        /*0158*/ 	.short	0x0100
        /*015a*/ 	.byte	0x05
	.zero		1


	//   ....[4]....
        /*015c*/ 	.word	0x000018c0
        /*0160*/ 	.word	0x000000ff
        /*0164*/ 	.word	0x0000c000
        /*0168*/ 	.short	0x010a
        /*016a*/ 	.byte	0x0f
	.zero		1


	//   ....[5]....
        /*016c*/ 	.word	0x00001c20
        /*0170*/ 	.word	0x000000ff
        /*0174*/ 	.word	0x0000c000
        /*0178*/ 	.short	0x0108
        /*017a*/ 	.byte	0x05
	.zero		1


	//   ....[6]....
        /*017c*/ 	.word	0x00001d40
        /*0180*/ 	.word	0x000000ff
        /*0184*/ 	.word	0x0000c008
        /*0188*/ 	.short	0x0108
        /*018a*/ 	.byte	0x05
	.zero		1


	//   ....[7]....
        /*018c*/ 	.word	0x00001dc0
        /*0190*/ 	.word	0x000000ff
        /*0194*/ 	.word	0x0000c010
        /*0198*/ 	.short	0x0108
        /*019a*/ 	.byte	0x05
	.zero		1


	//   ....[8]....
        /*019c*/ 	.word	0x00001de0
        /*01a0*/ 	.word	0x000000ff
        /*01a4*/ 	.word	0x0000c018
        /*01a8*/ 	.short	0x0108
        /*01aa*/ 	.byte	0x05
	.zero		1


	//   ....[9]....
        /*01ac*/ 	.word	0x00001eb0
        /*01b0*/ 	.word	0x000000ff
        /*01b4*/ 	.word	0x0000c000
        /*01b8*/ 	.short	0x010a
        /*01ba*/ 	.byte	0x0f
	.zero		1


	//----- nvinfo : EIATTR_NUM_MBARRIERS
	.align		4
.L_37:
        /*01bc*/ 	.byte	0x03, 0x38
        /*01be*/ 	.short	0x0004


	//----- nvinfo : EIATTR_EXIT_INSTR_OFFSETS
	.align		4
        /*01c0*/ 	.byte	0x04, 0x1c
        /*01c2*/ 	.short	(.L_39 - .L_38)


	//   ....[0]....
.L_38:
        /*01c4*/ 	.word	0x00001ea0


	//----- nvinfo : EIATTR_REQNTID
	.align		4
.L_39:
        /*01c8*/ 	.byte	0x04, 0x10
        /*01ca*/ 	.short	(.L_41 - .L_40)
.L_40:
        /*01cc*/ 	.word	0x00000100
        /*01d0*/ 	.word	0x00000001
        /*01d4*/ 	.word	0x00000001


	//----- nvinfo : EIATTR_CRS_STACK_SIZE
	.align		4
.L_41:
        /*01d8*/ 	.byte	0x04, 0x1e
        /*01da*/ 	.short	(.L_43 - .L_42)
.L_42:
        /*01dc*/ 	.word	0x00000000


	//----- nvinfo : EIATTR_CBANK_PARAM_SIZE
	.align		4
.L_43:
        /*01e0*/ 	.byte	0x03, 0x19
        /*01e2*/ 	.short	0x0050


	//----- nvinfo : EIATTR_PARAM_CBANK
	.align		4
        /*01e4*/ 	.byte	0x04, 0x0a
        /*01e6*/ 	.short	(.L_45 - .L_44)
	.align		4
.L_44:
        /*01e8*/ 	.word	index@(.nv.constant0.gluon_wgmma)
        /*01ec*/ 	.short	0x0210
        /*01ee*/ 	.short	0x0050


	//----- nvinfo : EIATTR_SW_WAR
	.align		4
.L_45:
        /*01f0*/ 	.byte	0x04, 0x36
        /*01f2*/ 	.short	(.L_47 - .L_46)
.L_46:
        /*01f4*/ 	.word	0x00000008
.L_47:


//--------------------- .nv.callgraph             --------------------------
	.section	.nv.callgraph,"",@"SHT_CUDA_CALLGRAPH"
	.align	4
	.sectionentsize	8
	.align		4
        /*0000*/ 	.word	0x00000000
	.align		4
        /*0004*/ 	.word	0xffffffff
	.align		4
        /*0008*/ 	.word	0x00000000
	.align		4
        /*000c*/ 	.word	0xfffffffe
	.align		4
        /*0010*/ 	.word	0x00000000
	.align		4
        /*0014*/ 	.word	0xfffffffd
	.align		4
        /*0018*/ 	.word	0x00000000
	.align		4
        /*001c*/ 	.word	0xfffffffc


//--------------------- .text.gluon_wgmma         --------------------------
	.section	.text.gluon_wgmma,"ax",@progbits
	.align	128
        .global         gluon_wgmma
        .type           gluon_wgmma,@function
        .size           gluon_wgmma,(.L_x_52 - gluon_wgmma)
        .other          gluon_wgmma,@"STO_CUDA_ENTRY STV_DEFAULT"
gluon_wgmma:
.text.gluon_wgmma:
[----:B------:R-:W-:Y:S01]  /*0000*/  LDC R1, c[0x0][0x28] ;  /* 0x00000a00ff017b82 */ /* 0x000fe20000000800 */
[----:B------:R-:W1:Y:S07]  /*0010*/  S2R R0, SR_TID.X ;  /* 0x0000000000007919 */ /* 0x000e6e0000002100 */
[----:B------:R-:W2:Y:S01]  /*0020*/  S2UR UR4, SR_CgaCtaId ;  /* 0x00000000000479c3 */ /* 0x000ea20000008800 */
[----:B------:R-:W-:Y:S01]  /*0030*/  UMOV UR5, 0x400 ;  /* 0x0000040000057882 */ /* 0x000fe20000000000 */
[----:B------:R-:W-:Y:S01]  /*0040*/  ULDC UR7, c[0x0][0xc] ;  /* 0x0000030000077ab9 */ /* 0x000fe20000000800 */
[----:B------:R-:W-:Y:S01]  /*0050*/  ULDC.64 UR20, c[0x0][0x250] ;  /* 0x0000940000147ab9 */ /* 0x000fe20000000a00 */
[----:B------:R-:W-:Y:S04]  /*0060*/  BSSY B0, `(.L_x_0) ;  /* 0x000001e000007945 */ /* 0x000fe80003800000 */
[----:B------:R-:W3:Y:S08]  /*0070*/  LDC R2, c[0x0][0x228] ;  /* 0x00008a00ff027b82 */ /* 0x000ef00000000800 */
[----:B------:R-:W4:Y:S08]  /*0080*/  LDC R10, c[0x0][0x230] ;  /* 0x00008c00ff0a7b82 */ /* 0x000f300000000800 */
[----:B------:R-:W-:Y:S01]  /*0090*/  S2UR UR28, SR_CTAID.Y ;  /* 0x00000000001c79c3 */ /* 0x000fe20000002600 */
[----:B--2---:R-:W-:-:S03]  /*00a0*/  ULEA UR5, UR4, UR5, 0x18 ;  /* 0x0000000504057291 */ /* 0x004fc6000f8ec03f */
[----:B------:R-:W-:Y:S01]  /*00b0*/  ULDC UR4, c[0x0][0x10] ;  /* 0x0000040000047ab9 */ /* 0x000fe20000000800 */
[----:B-1----:R-:W-:-:S03]  /*00c0*/  LOP3.LUT R6, R0, 0xff, RZ, 0xc0, !PT ;  /* 0x000000ff00067812 */ /* 0x002fc600078ec0ff */
[----:B------:R-:W1:Y:S01]  /*00d0*/  S2UR UR6, SR_CTAID.Z ;  /* 0x00000000000679c3 */ /* 0x000e620000002700 */
[----:B---3--:R-:W-:Y:S01]  /*00e0*/  VIADD R2, R2, 0xffffffff ;  /* 0xffffffff02027836 */ /* 0x008fe20000000000 */
[C---:B------:R-:W-:Y:S02]  /*00f0*/  ISETP.GE.U32.AND P0, PT, R6.reuse, 0x20, PT ;  /* 0x000000200600780c */ /* 0x040fe40003f06070 */
[C---:B------:R-:W-:Y:S02]  /*0100*/  ISETP.NE.U32.AND P2, PT, R6.reuse, RZ, PT ;  /* 0x000000ff0600720c */ /* 0x040fe40003f45070 */
[----:B------:R-:W-:Y:S02]  /*0110*/  LEA R14, R6, UR5, 0x2 ;  /* 0x00000005060e7c11 */ /* 0x000fe4000f8e10ff */
[----:B------:R-:W2:Y:S01]  /*0120*/  S2UR UR29, SR_CTAID.X ;  /* 0x00000000001d79c3 */ /* 0x000ea20000002500 */
[----:B----4-:R-:W-:-:S06]  /*0130*/  VIADD R11, R10, 0xffffffff ;  /* 0xffffffff0a0b7836 */ /* 0x010fcc0000000000 */
[----:B------:R3:W-:Y:S01]  /*0140*/  @!P0 STS [R14], RZ ;  /* 0x000000ff0e008388 */ /* 0x0007e20000000800 */
[----:B------:R-:W-:-:S03]  /*0150*/  NOP ;  /* 0x0000000000007918 */ /* 0x000fc60000000000 */
[----:B------:R3:W-:Y:S01]  /*0160*/  @!P2 STS [UR5+0x24], R2 ;  /* 0x00002402ff00a988 */ /* 0x0007e20008000805 */
[----:B-1----:R-:W-:-:S03]  /*0170*/  UIMAD UR4, UR6, UR4, UR28 ;  /* 0x00000004060472a4 */ /* 0x002fc6000f8e021c */
[----:B------:R3:W-:Y:S01]  /*0180*/  @!P2 STS [UR5+0x20], R11 ;  /* 0x0000200bff00a988 */ /* 0x0007e20008000805 */
[----:B--2---:R-:W-:-:S04]  /*0190*/  UIMAD UR4, UR4, UR7, UR29 ;  /* 0x00000007040472a4 */ /* 0x004fc8000f8e021d */
[----:B------:R-:W-:-:S04]  /*01a0*/  UIMAD UR4, UR4, 0x180, URZ ;  /* 0x00000180040478a4 */ /* 0x000fc8000f8e023f */
[----:B------:R-:W-:-:S04]  /*01b0*/  UIADD3 UR16, UP0, UR4, UR20, URZ ;  /* 0x0000001404107290 */ /* 0x000fc8000ff1e03f */
[----:B------:R-:W-:Y:S01]  /*01c0*/  ULEA.HI.X.SX32 UR17, UR4, UR21, 0x1, UP0 ;  /* 0x0000001504117291 */ /* 0x000fe200080f0e3f */
[----:B---3--:R-:W-:Y:S11]  /*01d0*/  @P2 BRA `(.L_x_1) ;  /* 0x0000000000182947 */ /* 0x008ff60003800000 */
[----:B------:R-:W1:Y:S01]  /*01e0*/  LDS R3, [UR5+0x8] ;  /* 0x00000805ff037984 */ /* 0x000e620008000800 */
[----:B------:R-:W2:Y:S01]  /*01f0*/  LDC.64 R8, c[0x0][0x210] ;  /* 0x00008400ff087b82 */ /* 0x000ea20000000a00 */
[----:B------:R-:W-:Y:S02]  /*0200*/  IMAD.MOV.U32 R4, RZ, RZ, 0x70 ;  /* 0x00000070ff047424 */ /* 0x000fe400078e00ff */
[----:B--2---:R2:W-:Y:S03]  /*0210*/  STS.64 [UR5], R8 ;  /* 0x00000008ff007988 */ /* 0x0045e60008000a05 */
[----:B-1----:R-:W-:-:S05]  /*0220*/  LOP3.LUT R3, R3, 0x10, R4, 0xd8, !PT ;  /* 0x0000001003037812 */ /* 0x002fca00078ed804 */
[----:B------:R2:W-:Y:S02]  /*0230*/  STS [UR5+0x8], R3 ;  /* 0x00000803ff007988 */ /* 0x0005e40008000805 */
.L_x_1:
[----:B------:R-:W-:Y:S05]  /*0240*/  BSYNC B0 ;  /* 0x0000000000007941 */ /* 0x000fea0003800000 */
.L_x_0:
[----:B------:R-:W-:Y:S04]  /*0250*/  BSSY B0, `(.L_x_2) ;  /* 0x000000a000007945 */ /* 0x000fe80003800000 */
[----:B------:R-:W-:Y:S05]  /*0260*/  @P2 BRA `(.L_x_3) ;  /* 0x0000000000202947 */ /* 0x000fea0003800000 */
[----:B--2---:R-:W1:Y:S01]  /*0270*/  LDS R3, [UR5+0x34] ;  /* 0x00003405ff037984 */ /* 0x004e620008000800 */
[----:B------:R-:W-:Y:S02]  /*0280*/  IMAD.MOV.U32 R4, RZ, RZ, 0x1f000000 ;  /* 0x1f000000ff047424 */ /* 0x000fe400078e00ff */
[----:B------:R-:W-:Y:S01]  /*0290*/  @!P2 IMAD.MOV.U32 R5, RZ, RZ, 0x3f ;  /* 0x0000003fff05a424 */ /* 0x000fe200078e00ff */
[----:B------:R-:W2:Y:S02]  /*02a0*/  @!P2 LDS R8, [UR5+0x38] ;  /* 0x00003805ff08a984 */ /* 0x000ea40008000800 */
[----:B-1----:R-:W-:Y:S02]  /*02b0*/  LOP3.LUT R3, R3, 0xff000000, R4, 0xb8, !PT ;  /* 0xff00000003037812 */ /* 0x002fe400078eb804 */
[----:B--2---:R-:W-:-:S03]  /*02c0*/  @!P2 LOP3.LUT R4, R8, 0xff, R5, 0xb8, !PT ;  /* 0x000000ff0804a812 */ /* 0x004fc600078eb805 */
[----:B------:R1:W-:Y:S04]  /*02d0*/  STS [UR5+0x34], R3 ;  /* 0x00003403ff007988 */ /* 0x0003e80008000805 */
[----:B------:R1:W-:Y:S02]  /*02e0*/  @!P2 STS [UR5+0x38], R4 ;  /* 0x00003804ff00a988 */ /* 0x0003e40008000805 */
.L_x_3:
[----:B------:R-:W-:Y:S05]  /*02f0*/  BSYNC B0 ;  /* 0x0000000000007941 */ /* 0x000fea0003800000 */
.L_x_2:
[----:B------:R-:W-:Y:S04]  /*0300*/  BSSY B0, `(.L_x_4) ;  /* 0x000000e000007945 */ /* 0x000fe80003800000 */
[----:B------:R-:W-:Y:S05]  /*0310*/  @P2 BRA `(.L_x_5) ;  /* 0x0000000000302947 */ /* 0x000fea0003800000 */
[----:B-1----:R-:W1:Y:S01]  /*0320*/  LDS R4, [UR5+0x34] ;  /* 0x00003405ff047984 */ /* 0x002e620008000800 */
[----:B------:R-:W3:Y:S03]  /*0330*/  LDC.64 R12, c[0x0][0x238] ;  /* 0x00008e00ff0c7b82 */ /* 0x000ee60000000a00 */
[----:B--2---:R-:W2:Y:S01]  /*0340*/  LDS R3, [UR5+0x1c] ;  /* 0x00001c05ff037984 */ /* 0x004ea20008000800 */
[C---:B---3--:R-:W-:Y:S01]  /*0350*/  SHF.L.U64.HI R8, R12.reuse, 0x1, R13 ;  /* 0x000000010c087819 */ /* 0x048fe2000001020d */
[----:B------:R-:W-:-:S03]  /*0360*/  IMAD.SHL.U32 R5, R12, 0x2, RZ ;  /* 0x000000020c057824 */ /* 0x000fc600078e00ff */
[--C-:B------:R-:W-:Y:S02]  /*0370*/  SHF.R.U32.HI R12, RZ, 0x4, R8.reuse ;  /* 0x00000004ff0c7819 */ /* 0x100fe40000011608 */
[----:B------:R-:W-:-:S05]  /*0380*/  SHF.R.U64 R5, R5, 0x4, R8 ;  /* 0x0000000405057819 */ /* 0x000fca0000001208 */
[----:B------:R3:W-:Y:S01]  /*0390*/  STS [UR5+0xc], R5 ;  /* 0x00000c05ff007988 */ /* 0x0007e20008000805 */
[----:B-1----:R-:W-:Y:S02]  /*03a0*/  LOP3.LUT R4, R4, 0x7, RZ, 0xb8, !PT ;  /* 0x0000000704047812 */ /* 0x002fe400078eb8ff */
[----:B--2---:R-:W-:-:S03]  /*03b0*/  LOP3.LUT R3, R3, 0xf, R12, 0xb8, !PT ;  /* 0x0000000f03037812 */ /* 0x004fc600078eb80c */
[----:B------:R3:W-:Y:S04]  /*03c0*/  STS [UR5+0x34], R4 ;  /* 0x00003404ff007988 */ /* 0x0007e80008000805 */
[----:B------:R3:W-:Y:S02]  /*03d0*/  STS [UR5+0x1c], R3 ;  /* 0x00001c03ff007988 */ /* 0x0007e40008000805 */
.L_x_5:
[----:B------:R-:W-:Y:S05]  /*03e0*/  BSYNC B0 ;  /* 0x0000000000007941 */ /* 0x000fea0003800000 */
.L_x_4:
[----:B------:R-:W-:Y:S04]  /*03f0*/  BSSY B1, `(.L_x_6) ;  /* 0x000001b000017945 */ /* 0x000fe80003800000 */
[----:B------:R-:W-:Y:S01]  /*0400*/  BSSY B0, `(.L_x_7) ;  /* 0x0000016000007945 */ /* 0x000fe20003800000 */
[----:B------:R-:W-:-:S03]  /*0410*/  IMAD.MOV.U32 R7, RZ, RZ, RZ ;  /* 0x000000ffff077224 */ /* 0x000fc600078e00ff */
[----:B------:R-:W-:Y:S05]  /*0420*/  @P2 BRA `(.L_x_8) ;  /* 0x0000000000202947 */ /* 0x000fea0003800000 */
[----:B-123--:R-:W1:Y:S02]  /*0430*/  LDS R3, [UR5+0x34] ;  /* 0x00003405ff037984 */ /* 0x00ee640008000800 */
[----:B-1----:R-:W-:-:S05]  /*0440*/  LOP3.LUT R3, R3, 0x38, RZ, 0xb8, !PT ;  /* 0x0000003803037812 */ /* 0x002fca00078eb8ff */
[----:B------:R1:W-:Y:S01]  /*0450*/  STS [UR5+0x34], R3 ;  /* 0x00003403ff007988 */ /* 0x0003e20008000805 */
[----:B------:R-:W-:Y:S05]  /*0460*/  @P2 BRA `(.L_x_9) ;  /* 0x0000000000202947 */ /* 0x000fea0003800000 */
[----:B-1----:R-:W1:Y:S01]  /*0470*/  LDS R3, [UR5+0x8] ;  /* 0x00000805ff037984 */ /* 0x002e620008000800 */
[----:B------:R-:W-:-:S05]  /*0480*/  IMAD.MOV.U32 R4, RZ, RZ, 0x780 ;  /* 0x00000780ff047424 */ /* 0x000fca00078e00ff */
[----:B-1----:R-:W-:-:S05]  /*0490*/  LOP3.LUT R3, R3, 0x500, R4, 0xd8, !PT ;  /* 0x0000050003037812 */ /* 0x002fca00078ed804 */
[----:B------:R4:W-:Y:S02]  /*04a0*/  STS [UR5+0x8], R3 ;  /* 0x00000803ff007988 */ /* 0x0009e40008000805 */
.L_x_8:
[----:B------:R-:W-:Y:S05]  /*04b0*/  @P2 BRA `(.L_x_10) ;  /* 0x0000000000282947 */ /* 0x000fea0003800000 */
[----:B-1234-:R-:W1:Y:S02]  /*04c0*/  LDS R3, [UR5+0x8] ;  /* 0x00000805ff037984 */ /* 0x01ee640008000800 */
[----:B-1----:R-:W-:-:S05]  /*04d0*/  LOP3.LUT R3, R3, 0x1800, RZ, 0xb8, !PT ;  /* 0x0000180003037812 */ /* 0x002fca00078eb8ff */
[----:B------:R2:W-:Y:S02]  /*04e0*/  STS [UR5+0x8], R3 ;  /* 0x00000803ff007988 */ /* 0x0005e40008000805 */
.L_x_9:
[----:B------:R-:W-:Y:S05]  /*04f0*/  @P2 BREAK B0 ;  /* 0x0000000000002942 */ /* 0x000fea0003800000 */
[----:B------:R-:W-:Y:S05]  /*0500*/  @P2 BRA `(.L_x_11) ;  /* 0x0000000000242947 */ /* 0x000fea0003800000 */
[----:B------:R-:W3:Y:S01]  /*0510*/  LDS R4, [UR5+0x8] ;  /* 0x00000805ff047984 */ /* 0x000ee20008000800 */
[----:B-12---:R-:W-:-:S05]  /*0520*/  IMAD.MOV.U32 R3, RZ, RZ, 0x6000 ;  /* 0x00006000ff037424 */ /* 0x006fca00078e00ff */
[----:B---3--:R-:W-:-:S04]  /*0530*/  LOP3.LUT R3, R4, 0x4000, R3, 0xd8, !PT ;  /* 0x0000400004037812 */ /* 0x008fc800078ed803 */
[----:B------:R-:W-:-:S05]  /*0540*/  LOP3.LUT R3, R3, 0x400000, RZ, 0xb8, !PT ;  /* 0x0040000003037812 */ /* 0x000fca00078eb8ff */
[----:B------:R5:W-:Y:S02]  /*0550*/  STS [UR5+0x8], R3 ;  /* 0x00000803ff007988 */ /* 0x000be40008000805 */
.L_x_10:
[----:B------:R-:W-:Y:S05]  /*0560*/  BSYNC B0 ;  /* 0x0000000000007941 */ /* 0x000fea0003800000 */
.L_x_7:
[----:B-12345:R-:W1:Y:S02]  /*0570*/  @!P2 LDS R3, [UR5+0x8] ;  /* 0x00000805ff03a984 */ /* 0x03ee640008000800 */
[----:B-1----:R-:W-:-:S05]  /*0580*/  @!P2 LOP3.LUT R3, R3, 0x8000, RZ, 0xb8, !PT ;  /* 0x000080000303a812 */ /* 0x002fca00078eb8ff */
[----:B------:R3:W-:Y:S02]  /*0590*/  @!P2 STS [UR5+0x8], R3 ;  /* 0x00000803ff00a988 */ /* 0x0007e40008000805 */
.L_x_11:
[----:B------:R-:W-:Y:S05]  /*05a0*/  BSYNC B1 ;  /* 0x0000000000017941 */ /* 0x000fea0003800000 */
.L_x_6:
[----:B------:R-:W-:Y:S05]  /*05b0*/  WARPSYNC.ALL ;  /* 0x0000000000007948 */ /* 0x000fea0003800000 */
[----:B-123--:R-:W1:Y:S02]  /*05c0*/  LDC R3, c[0x0][0x22c] ;  /* 0x00008b00ff037b82 */ /* 0x00ee640000000800 */
[----:B-1----:R-:W-:Y:S01]  /*05d0*/  VIADD R3, R3, 0xffffffff ;  /* 0xffffffff03037836 */ /* 0x002fe20000000000 */
[----:B------:R-:W-:Y:S06]  /*05e0*/  @P0 BRA `(.L_x_12) ;  /* 0x0000000000280947 */ /* 0x000fec0003800000 */
[----:B------:R-:W1:Y:S01]  /*05f0*/  S2R R4, SR_LANEID ;  /* 0x0000000000047919 */ /* 0x000e620000000000 */
[----:B------:R-:W-:Y:S05]  /*0600*/  WARPSYNC.ALL ;  /* 0x0000000000007948 */ /* 0x000fea0003800000 */
[----:B-1----:R-:W-:-:S05]  /*0610*/  IMAD.SHL.U32 R8, R4, 0x4, RZ ;  /* 0x0000000404087824 */ /* 0x002fca00078e00ff */
[----:B------:R-:W1:Y:S01]  /*0620*/  LDS R9, [R8+UR5] ;  /* 0x0000000508097984 */ /* 0x000e620008000800 */
[----:B------:R-:W-:-:S05]  /*0630*/  IADD3 R4, P1, R8, UR16, RZ ;  /* 0x0000001008047c10 */ /* 0x000fca000ff3e0ff */
[----:B------:R-:W-:-:S05]  /*0640*/  IMAD.X R5, RZ, RZ, UR17, P1 ;  /* 0x00000011ff057e24 */ /* 0x000fca00088e06ff */
[----:B-1----:R1:W2:Y:S01]  /*0650*/  ATOMG.E.EXCH.STRONG.GPU PT, RZ, [R4], R9 ;  /* 0x0000000904ff73a8 */ /* 0x0022a200041ee100 */
[----:B------:R-:W-:-:S04]  /*0660*/  DEPBAR {5,4,3,2,1,0} ;  /* 0x0000003f0000791a */ /* 0x000fc80000000000 */
[----:B------:R1:W-:Y:S01]  /*0670*/  UTMACCTL.IV [UR16] ;  /* 0x00000000100079b9 */ /* 0x0003e20008000000 */
[----:B------:R-:W-:Y:S01]  /*0680*/  NOP ;  /* 0x0000000000007918 */ /* 0x000fe20000000000 */
.L_x_12:
[----:B------:R-:W-:Y:S05]  /*0690*/  @P0 BRA `(.L_x_13) ;  /* 0x00000000000c0947 */ /* 0x000fea0003800000 */
[----:B------:R0:W-:Y:S01]  /*06a0*/  UTMACMDFLUSH ;  /* 0x00000000000079b7 */ /* 0x0001e20000000000 */
[----:B------:R-:W-:Y:S05]  /*06b0*/  @P0 BRA `(.L_x_13) ;  /* 0x0000000000040947 */ /* 0x000fea0003800000 */
[----:B------:R-:W-:-:S04]  /*06c0*/  DEPBAR.LE SB0, 0x0 ;  /* 0x000080000000791a */ /* 0x000fc80000000000 */
.L_x_13:
[----:B------:R-:W-:Y:S05]  /*06d0*/  WARPSYNC.ALL ;  /* 0x0000000000007948 */ /* 0x000fea0003800000 */
[----:B--2---:R-:W-:Y:S06]  /*06e0*/  BAR.SYNC.DEFER_BLOCKING 0x0 ;  /* 0x0000000000007b1d */ /* 0x004fec0000010000 */
[----:B------:R-:W-:Y:S02]  /*06f0*/  BSSY B1, `(.L_x_14) ;  /* 0x000000b000017945 */ /* 0x000fe40003800000 */
[----:B------:R-:W-:Y:S06]  /*0700*/  BAR.SYNC.DEFER_BLOCKING 0x0 ;  /* 0x0000000000007b1d */ /* 0x000fec0000010000 */
[----:B------:R2:W-:Y:S01]  /*0710*/  @!P0 STS [R14], RZ ;  /* 0x000000ff0e008388 */ /* 0x0005e20000000800 */
[----:B------:R-:W-:Y:S01]  /*0720*/  NOP ;  /* 0x0000000000007918 */ /* 0x000fe20000000000 */
[----:B------:R-:W-:Y:S05]  /*0730*/  @P2 BRA `(.L_x_15) ;  /* 0x0000000000182947 */ /* 0x000fea0003800000 */
[----:B-1----:R-:W1:Y:S01]  /*0740*/  LDS R4, [UR5+0x8] ;  /* 0x00000805ff047984 */ /* 0x002e620008000800 */
[----:B------:R-:W3:Y:S01]  /*0750*/  LDC.64 R8, c[0x0][0x218] ;  /* 0x00008600ff087b82 */ /* 0x000ee20000000a00 */
[----:B------:R-:W-:Y:S02]  /*0760*/  IMAD.MOV.U32 R5, RZ, RZ, 0x70 ;  /* 0x00000070ff057424 */ /* 0x000fe400078e00ff */
[----:B---3--:R3:W-:Y:S03]  /*0770*/  STS.64 [UR5], R8 ;  /* 0x00000008ff007988 */ /* 0x0087e60008000a05 */
[----:B-1----:R-:W-:-:S05]  /*0780*/  LOP3.LUT R4, R4, 0x10, R5, 0xd8, !PT ;  /* 0x0000001004047812 */ /* 0x002fca00078ed805 */
[----:B------:R3:W-:Y:S02]  /*0790*/  STS [UR5+0x8], R4 ;  /* 0x00000804ff007988 */ /* 0x0007e40008000805 */
.L_x_15:
[----:B-1----:R-:W-:Y:S05]  /*07a0*/  BSYNC B1 ;  /* 0x0000000000017941 */ /* 0x002fea0003800000 */
.L_x_14:
[----:B------:R-:W-:Y:S04]  /*07b0*/  BSSY B1, `(.L_x_16) ;  /* 0x000000a000017945 */ /* 0x000fe80003800000 */
[----:B------:R-:W-:Y:S05]  /*07c0*/  @P2 BRA `(.L_x_17) ;  /* 0x0000000000202947 */ /* 0x000fea0003800000 */
[----:B---3--:R-:W1:Y:S01]  /*07d0*/  LDS R4, [UR5+0x34] ;  /* 0x00003405ff047984 */ /* 0x008e620008000800 */
[----:B------:R-:W-:Y:S02]  /*07e0*/  IMAD.MOV.U32 R5, RZ, RZ, 0x3f000000 ;  /* 0x3f000000ff057424 */ /* 0x000fe400078e00ff */
[----:B------:R-:W-:Y:S01]  /*07f0*/  @!P2 IMAD.MOV.U32 R8, RZ, RZ, 0x1f ;  /* 0x0000001fff08a424 */ /* 0x000fe200078e00ff */
[----:B------:R-:W3:Y:S02]  /*0800*/  @!P2 LDS R9, [UR5+0x38] ;  /* 0x00003805ff09a984 */ /* 0x000ee40008000800 */
[----:B-1----:R-:W-:Y:S02]  /*0810*/  LOP3.LUT R4, R4, 0xff000000, R5, 0xb8, !PT ;  /* 0xff00000004047812 */ /* 0x002fe400078eb805 */
[----:B---3--:R-:W-:-:S03]  /*0820*/  @!P2 LOP3.LUT R5, R9, 0xff, R8, 0xb8, !PT ;  /* 0x000000ff0905a812 */ /* 0x008fc600078eb808 */
[----:B------:R1:W-:Y:S04]  /*0830*/  STS [UR5+0x34], R4 ;  /* 0x00003404ff007988 */ /* 0x0003e80008000805 */
[----:B------:R1:W-:Y:S02]  /*0840*/  @!P2 STS [UR5+0x38], R5 ;  /* 0x00003805ff00a988 */ /* 0x0003e40008000805 */
.L_x_17:
[----:B------:R-:W-:Y:S05]  /*0850*/  BSYNC B1 ;  /* 0x0000000000017941 */ /* 0x000fea0003800000 */
.L_x_16:
[----:B------:R-:W-:Y:S04]  /*0860*/  BSSY B1, `(.L_x_18) ;  /* 0x0000004000017945 */ /* 0x000fe80003800000 */
[----:B------:R-:W-:Y:S05]  /*0870*/  @P2 BRA `(.L_x_19) ;  /* 0x0000000000082947 */ /* 0x000fea0003800000 */
[----:B------:R4:W-:Y:S04]  /*0880*/  STS [UR5+0x24], R11 ;  /* 0x0000240bff007988 */ /* 0x0009e80008000805 */
[----:B------:R4:W-:Y:S02]  /*0890*/  STS [UR5+0x20], R3 ;  /* 0x00002003ff007988 */ /* 0x0009e40008000805 */
.L_x_19:
[----:B------:R-:W-:Y:S05]  /*08a0*/  BSYNC B1 ;  /* 0x0000000000017941 */ /* 0x000fea0003800000 */
.L_x_18:
[----:B------:R-:W-:Y:S04]  /*08b0*/  BSSY B1, `(.L_x_20) ;  /* 0x000000e000017945 */ /* 0x000fe80003800000 */
[----:B------:R-:W-:Y:S05]  /*08c0*/  @P2 BRA `(.L_x_21) ;  /* 0x0000000000302947 */ /* 0x000fea0003800000 */
[----:B-1----:R-:W1:Y:S01]  /*08d0*/  LDS R5, [UR5+0x34] ;  /* 0x00003405ff057984 */ /* 0x002e620008000800 */
[----:B---3--:R-:W3:Y:S03]  /*08e0*/  LDC.64 R8, c[0x0][0x240] ;  /* 0x00009000ff087b82 */ /* 0x008ee60000000a00 */
[----:B------:R-:W5:Y:S01]  /*08f0*/  LDS R4, [UR5+0x1c] ;  /* 0x00001c05ff047984 */ /* 0x000f620008000800 */
[C---:B---3--:R-:W-:Y:S01]  /*0900*/  SHF.L.U64.HI R9, R8.reuse, 0x1, R9 ;  /* 0x0000000108097819 */ /* 0x048fe20000010209 */
[----:B------:R-:W-:-:S03]  /*0910*/  IMAD.SHL.U32 R8, R8, 0x2, RZ ;  /* 0x0000000208087824 */ /* 0x000fc600078e00ff */
[--C-:B----4-:R-:W-:Y:S02]  /*0920*/  SHF.R.U32.HI R11, RZ, 0x4, R9.reuse ;  /* 0x00000004ff0b7819 */ /* 0x110fe40000011609 */
[----:B------:R-:W-:-:S05]  /*0930*/  SHF.R.U64 R8, R8, 0x4, R9 ;  /* 0x0000000408087819 */ /* 0x000fca0000001209 */
[----:B------:R3:W-:Y:S01]  /*0940*/  STS [UR5+0xc], R8 ;  /* 0x00000c08ff007988 */ /* 0x0007e20008000805 */
[----:B-1----:R-:W-:Y:S02]  /*0950*/  LOP3.LUT R5, R5, 0x7, RZ, 0xb8, !PT ;  /* 0x0000000705057812 */ /* 0x002fe400078eb8ff */
[----:B-----5:R-:W-:-:S03]  /*0960*/  LOP3.LUT R4, R4, 0xf, R11, 0xb8, !PT ;  /* 0x0000000f04047812 */ /* 0x020fc600078eb80b */
[----:B------:R3:W-:Y:S04]  /*0970*/  STS [UR5+0x34], R5 ;  /* 0x00003405ff007988 */ /* 0x0007e80008000805 */
[----:B------:R3:W-:Y:S02]  /*0980*/  STS [UR5+0x1c], R4 ;  /* 0x00001c04ff007988 */ /* 0x0007e40008000805 */
.L_x_21:
[----:B------:R-:W-:Y:S05]  /*0990*/  BSYNC B1 ;  /* 0x0000000000017941 */ /* 0x000fea0003800000 */
.L_x_20:
[----:B------:R-:W-:Y:S04]  /*09a0*/  BSSY B2, `(.L_x_22) ;  /* 0x000001a000027945 */ /* 0x000fe80003800000 */
[----:B------:R-:W-:Y:S04]  /*09b0*/  BSSY B1, `(.L_x_23) ;  /* 0x0000015000017945 */ /* 0x000fe80003800000 */
[----:B------:R-:W-:Y:S05]  /*09c0*/  @P2 BRA `(.L_x_24) ;  /* 0x0000000000202947 */ /* 0x000fea0003800000 */
[----:B-1-3--:R-:W1:Y:S02]  /*09d0*/  LDS R4, [UR5+0x34] ;  /* 0x00003405ff047984 */ /* 0x00ae640008000800 */
[----:B-1----:R-:W-:-:S05]  /*09e0*/  LOP3.LUT R4, R4, 0x38, RZ, 0xb8, !PT ;  /* 0x0000003804047812 */ /* 0x002fca00078eb8ff */
[----:B------:R1:W-:Y:S01]  /*09f0*/  STS [UR5+0x34], R4 ;  /* 0x00003404ff007988 */ /* 0x0003e20008000805 */
[----:B------:R-:W-:Y:S05]  /*0a00*/  @P2 BRA `(.L_x_25) ;  /* 0x0000000000202947 */ /* 0x000fea0003800000 */
[----:B-1----:R-:W1:Y:S01]  /*0a10*/  LDS R4, [UR5+0x8] ;  /* 0x00000805ff047984 */ /* 0x002e620008000800 */
[----:B------:R-:W-:-:S05]  /*0a20*/  IMAD.MOV.U32 R5, RZ, RZ, 0x780 ;  /* 0x00000780ff057424 */ /* 0x000fca00078e00ff */
[----:B-1----:R-:W-:-:S05]  /*0a30*/  LOP3.LUT R4, R4, 0x500, R5, 0xd8, !PT ;  /* 0x0000050004047812 */ /* 0x002fca00078ed805 */
[----:B------:R5:W-:Y:S02]  /*0a40*/  STS [UR5+0x8], R4 ;  /* 0x00000804ff007988 */ /* 0x000be40008000805 */
.L_x_24:
[----:B------:R-:W-:Y:S05]  /*0a50*/  @P2 BRA `(.L_x_26) ;  /* 0x0000000000282947 */ /* 0x000fea0003800000 */
[----:B-1-3-5:R-:W1:Y:S02]  /*0a60*/  LDS R4, [UR5+0x8] ;  /* 0x00000805ff047984 */ /* 0x02ae640008000800 */
[----:B-1----:R-:W-:-:S05]  /*0a70*/  LOP3.LUT R4, R4, 0x1800, RZ, 0xb8, !PT ;  /* 0x0000180004047812 */ /* 0x002fca00078eb8ff */
[----:B------:R3:W-:Y:S02]  /*0a80*/  STS [UR5+0x8], R4 ;  /* 0x00000804ff007988 */ /* 0x0007e40008000805 */
.L_x_25:
[----:B------:R-:W-:Y:S05]  /*0a90*/  @P2 BREAK B1 ;  /* 0x0000000000012942 */ /* 0x000fea0003800000 */
[----:B------:R-:W-:Y:S05]  /*0aa0*/  @P2 BRA `(.L_x_27) ;  /* 0x0000000000242947 */ /* 0x000fea0003800000 */
[----:B-1-3--:R-:W1:Y:S01]  /*0ab0*/  LDS R4, [UR5+0x8] ;  /* 0x00000805ff047984 */ /* 0x00ae620008000800 */
[----:B------:R-:W-:-:S05]  /*0ac0*/  IMAD.MOV.U32 R5, RZ, RZ, 0x6000 ;  /* 0x00006000ff057424 */ /* 0x000fca00078e00ff */
[----:B-1----:R-:W-:-:S04]  /*0ad0*/  LOP3.LUT R4, R4, 0x6000, R5, 0xd8, !PT ;  /* 0x0000600004047812 */ /* 0x002fc800078ed805 */
[----:B------:R-:W-:-:S05]  /*0ae0*/  LOP3.LUT R4, R4, 0x400000, RZ, 0xb8, !PT ;  /* 0x0040000004047812 */ /* 0x000fca00078eb8ff */
[----:B------:R1:W-:Y:S02]  /*0af0*/  STS [UR5+0x8], R4 ;  /* 0x00000804ff007988 */ /* 0x0003e40008000805 */
.L_x_26:
[----:B------:R-:W-:Y:S05]  /*0b00*/  BSYNC B1 ;  /* 0x0000000000017941 */ /* 0x000fea0003800000 */
.L_x_23:
[----:B-1-3-5:R-:W1:Y:S02]  /*0b10*/  @!P2 LDS R4, [UR5+0x8] ;  /* 0x00000805ff04a984 */ /* 0x02ae640008000800 */
[----:B-1----:R-:W-:-:S05]  /*0b20*/  @!P2 LOP3.LUT R4, R4, 0x8000, RZ, 0xb8, !PT ;  /* 0x000080000404a812 */ /* 0x002fca00078eb8ff */
[----:B------:R5:W-:Y:S02]  /*0b30*/  @!P2 STS [UR5+0x8], R4 ;  /* 0x00000804ff00a988 */ /* 0x000be40008000805 */
.L_x_27:
[----:B------:R-:W-:Y:S05]  /*0b40*/  BSYNC B2 ;  /* 0x0000000000027941 */ /* 0x000fea0003800000 */
.L_x_22:
[----:B------:R-:W-:Y:S05]  /*0b50*/  WARPSYNC.ALL ;  /* 0x0000000000007948 */ /* 0x000fea0003800000 */
[----:B------:R-:W-:-:S04]  /*0b60*/  UIADD3 UR19, UR4, 0x80, URZ ;  /* 0x0000008004137890 */ /* 0x000fc8000fffe03f */
[----:B------:R-:W-:-:S04]  /*0b70*/  UIADD3 UR18, UP0, UR19, UR20, URZ ;  /* 0x0000001413127290 */ /* 0x000fc8000ff1e03f */
[----:B------:R-:W-:Y:S01]  /*0b80*/  ULEA.HI.X.SX32 UR19, UR19, UR21, 0x1, UP0 ;  /* 0x0000001513137291 */ /* 0x000fe200080f0e3f */
[----:B------:R-:W-:Y:S11]  /*0b90*/  @P0 BRA `(.L_x_28) ;  /* 0x0000000000280947 */ /* 0x000ff60003800000 */
[----:B-1-3-5:R-:W1:Y:S01]  /*0ba0*/  S2R R4, SR_LANEID ;  /* 0x0000000000047919 */ /* 0x02ae620000000000 */
[----:B------:R-:W-:Y:S05]  /*0bb0*/  WARPSYNC.ALL ;  /* 0x0000000000007948 */ /* 0x000fea0003800000 */
[----:B-1----:R-:W-:-:S05]  /*0bc0*/  IMAD.SHL.U32 R8, R4, 0x4, RZ ;  /* 0x0000000404087824 */ /* 0x002fca00078e00ff */
[----:B------:R-:W1:Y:S01]  /*0bd0*/  LDS R9, [R8+UR5] ;  /* 0x0000000508097984 */ /* 0x000e620008000800 */
[----:B------:R-:W-:-:S05]  /*0be0*/  IADD3 R4, P1, R8, UR18, RZ ;  /* 0x0000001208047c10 */ /* 0x000fca000ff3e0ff */
[----:B------:R-:W-:-:S05]  /*0bf0*/  IMAD.X R5, RZ, RZ, UR19, P1 ;  /* 0x00000013ff057e24 */ /* 0x000fca00088e06ff */
[----:B-1----:R1:W3:Y:S01]  /*0c00*/  ATOMG.E.EXCH.STRONG.GPU PT, RZ, [R4], R9 ;  /* 0x0000000904ff73a8 */ /* 0x0022e200041ee100 */
[----:B------:R-:W-:-:S04]  /*0c10*/  DEPBAR {5,4,3,2,1,0} ;  /* 0x0000003f0000791a */ /* 0x000fc80000000000 */
[----:B------:R1:W-:Y:S01]  /*0c20*/  UTMACCTL.IV [UR18] ;  /* 0x00000000120079b9 */ /* 0x0003e20008000000 */
[----:B------:R-:W-:Y:S01]  /*0c30*/  NOP ;  /* 0x0000000000007918 */ /* 0x000fe20000000000 */
.L_x_28:
[----:B------:R-:W-:Y:S05]  /*0c40*/  @P0 BRA `(.L_x_29) ;  /* 0x00000000000c0947 */ /* 0x000fea0003800000 */
[----:B------:R0:W-:Y:S01]  /*0c50*/  UTMACMDFLUSH ;  /* 0x00000000000079b7 */ /* 0x0001e20000000000 */
[----:B------:R-:W-:Y:S05]  /*0c60*/  @P0 BRA `(.L_x_29) ;  /* 0x0000000000040947 */ /* 0x000fea0003800000 */
[----:B------:R-:W-:-:S04]  /*0c70*/  DEPBAR.LE SB0, 0x0 ;  /* 0x000080000000791a */ /* 0x000fc80000000000 */
.L_x_29:
[----:B------:R-:W-:Y:S05]  /*0c80*/  WARPSYNC.ALL ;  /* 0x0000000000007948 */ /* 0x000fea0003800000 */
[----:B---3--:R-:W-:Y:S06]  /*0c90*/  BAR.SYNC.DEFER_BLOCKING 0x0 ;  /* 0x0000000000007b1d */ /* 0x008fec0000010000 */
[----:B------:R-:W-:Y:S02]  /*0ca0*/  BSSY B2, `(.L_x_30) ;  /* 0x000000b000027945 */ /* 0x000fe40003800000 */
[----:B------:R-:W-:Y:S06]  /*0cb0*/  BAR.SYNC.DEFER_BLOCKING 0x0 ;  /* 0x0000000000007b1d */ /* 0x000fec0000010000 */
[----:B------:R3:W-:Y:S01]  /*0cc0*/  @!P0 STS [R14], RZ ;  /* 0x000000ff0e008388 */ /* 0x0007e20000000800 */
[----:B------:R-:W-:Y:S01]  /*0cd0*/  NOP ;  /* 0x0000000000007918 */ /* 0x000fe20000000000 */
[----:B------:R-:W-:Y:S05]  /*0ce0*/  @P2 BRA `(.L_x_31) ;  /* 0x0000000000182947 */ /* 0x000fea0003800000 */
[----:B-1---5:R-:W1:Y:S01]  /*0cf0*/  LDS R4, [UR5+0x8] ;  /* 0x00000805ff047984 */ /* 0x022e620008000800 */
[----:B------:R-:W5:Y:S01]  /*0d00*/  LDC.64 R8, c[0x0][0x220] ;  /* 0x00008800ff087b82 */ /* 0x000f620000000a00 */
[----:B------:R-:W-:Y:S02]  /*0d10*/  IMAD.MOV.U32 R5, RZ, RZ, 0x70 ;  /* 0x00000070ff057424 */ /* 0x000fe400078e00ff */
[----:B-----5:R5:W-:Y:S03]  /*0d20*/  STS.64 [UR5], R8 ;  /* 0x00000008ff007988 */ /* 0x020be60008000a05 */
[----:B-1----:R-:W-:-:S05]  /*0d30*/  LOP3.LUT R4, R4, 0x10, R5, 0xd8, !PT ;  /* 0x0000001004047812 */ /* 0x002fca00078ed805 */
[----:B------:R5:W-:Y:S02]  /*0d40*/  STS [UR5+0x8], R4 ;  /* 0x00000804ff007988 */ /* 0x000be40008000805 */
.L_x_31:
[----:B-1----:R-:W-:Y:S05]  /*0d50*/  BSYNC B2 ;  /* 0x0000000000027941 */ /* 0x002fea0003800000 */
.L_x_30:
[----:B------:R-:W-:Y:S04]  /*0d60*/  BSSY B3, `(.L_x_32) ;  /* 0x0000011000037945 */ /* 0x000fe80003800000 */
[----:B------:R-:W-:Y:S04]  /*0d70*/  BSSY B2, `(.L_x_33) ;  /* 0x000000e000027945 */ /* 0x000fe80003800000 */
[----:B------:R-:W-:Y:S05]  /*0d80*/  @P2 BRA `(.L_x_34) ;  /* 0x0000000000242947 */ /* 0x000fea0003800000 */
[----:B-----5:R-:W1:Y:S01]  /*0d90*/  LDS R4, [UR5+0x34] ;  /* 0x00003405ff047984 */ /* 0x020e620008000800 */
[----:B------:R-:W-:-:S05]  /*0da0*/  IMAD.MOV.U32 R5, RZ, RZ, 0x3f000000 ;  /* 0x3f000000ff057424 */ /* 0x000fca00078e00ff */
[----:B-1----:R-:W-:-:S05]  /*0db0*/  LOP3.LUT R4, R4, 0xff000000, R5, 0xb8, !PT ;  /* 0xff00000004047812 */ /* 0x002fca00078eb805 */
[----:B------:R1:W-:Y:S01]  /*0dc0*/  STS [UR5+0x34], R4 ;  /* 0x00003404ff007988 */ /* 0x0003e20008000805 */
[----:B------:R-:W-:Y:S05]  /*0dd0*/  @P2 BRA `(.L_x_35) ;  /* 0x00000000001c2947 */ /* 0x000fea0003800000 */
[----:B-1----:R-:W1:Y:S01]  /*0de0*/  LDS R4, [UR5+0x38] ;  /* 0x00003805ff047984 */ /* 0x002e620008000800 */
[----:B------:R-:W-:-:S05]  /*0df0*/  IMAD.MOV.U32 R5, RZ, RZ, 0x3f ;  /* 0x0000003fff057424 */ /* 0x000fca00078e00ff */
[----:B-1----:R-:W-:-:S05]  /*0e00*/  LOP3.LUT R4, R4, 0xff, R5, 0xb8, !PT ;  /* 0x000000ff04047812 */ /* 0x002fca00078eb805 */
[----:B------:R1:W-:Y:S02]  /*0e10*/  STS [UR5+0x38], R4 ;  /* 0x00003804ff007988 */ /* 0x0003e40008000805 */
.L_x_34:
[----:B------:R-:W-:Y:S05]  /*0e20*/  @P2 BREAK B2 ;  /* 0x0000000000022942 */ /* 0x000fea0003800000 */
[----:B------:R-:W-:Y:S05]  /*0e30*/  @P2 BRA `(.L_x_36) ;  /* 0x00000000000c2947 */ /* 0x000fea0003800000 */
[----:B------:R1:W-:Y:S02]  /*0e40*/  STS [UR5+0x20], R3 ;  /* 0x00002003ff007988 */ /* 0x0003e40008000805 */
.L_x_35:
[----:B------:R-:W-:Y:S05]  /*0e50*/  BSYNC B2 ;  /* 0x0000000000027941 */ /* 0x000fea0003800000 */
.L_x_33:
[----:B------:R1:W-:Y:S02]  /*0e60*/  @!P2 STS [UR5+0x24], R2 ;  /* 0x00002402ff00a988 */ /* 0x0003e40008000805 */
.L_x_36:
[----:B------:R-:W-:Y:S05]  /*0e70*/  BSYNC B3 ;  /* 0x0000000000037941 */ /* 0x000fea0003800000 */
.L_x_32:
[----:B------:R-:W-:Y:S05]  /*0e80*/  WARPSYNC.ALL ;  /* 0x0000000000007948 */ /* 0x000fea0003800000 */
[----:B------:R-:W-:Y:S04]  /*0e90*/  BSSY B3, `(.L_x_37) ;  /* 0x000000e000037945 */ /* 0x000fe80003800000 */
[----:B------:R-:W-:Y:S05]  /*0ea0*/  @P2 BRA `(.L_x_38) ;  /* 0x0000000000302947 */ /* 0x000fea0003800000 */
[----:B-1--4-:R-:W1:Y:S01]  /*0eb0*/  LDS R3, [UR5+0x34] ;  /* 0x00003405ff037984 */ /* 0x012e620008000800 */
[----:B-----5:R-:W4:Y:S03]  /*0ec0*/  LDC.64 R4, c[0x0][0x248] ;  /* 0x00009200ff047b82 */ /* 0x020f260000000a00 */
[----:B------:R-:W5:Y:S01]  /*0ed0*/  LDS R2, [UR5+0x1c] ;  /* 0x00001c05ff027984 */ /* 0x000f620008000800 */
[C---:B----4-:R-:W-:Y:S01]  /*0ee0*/  SHF.L.U64.HI R5, R4.reuse, 0x1, R5 ;  /* 0x0000000104057819 */ /* 0x050fe20000010205 */
[----:B------:R-:W-:-:S03]  /*0ef0*/  IMAD.SHL.U32 R4, R4, 0x2, RZ ;  /* 0x0000000204047824 */ /* 0x000fc600078e00ff */
[--C-:B------:R-:W-:Y:S02]  /*0f00*/  SHF.R.U32.HI R9, RZ, 0x4, R5.reuse ;  /* 0x00000004ff097819 */ /* 0x100fe40000011605 */
[----:B------:R-:W-:-:S05]  /*0f10*/  SHF.R.U64 R4, R4, 0x4, R5 ;  /* 0x0000000404047819 */ /* 0x000fca0000001205 */
[----:B------:R4:W-:Y:S01]  /*0f20*/  STS [UR5+0xc], R4 ;  /* 0x00000c04ff007988 */ /* 0x0009e20008000805 */
[----:B-1----:R-:W-:Y:S02]  /*0f30*/  LOP3.LUT R3, R3, 0x7, RZ, 0xb8, !PT ;  /* 0x0000000703037812 */ /* 0x002fe400078eb8ff */
[----:B-----5:R-:W-:-:S03]  /*0f40*/  LOP3.LUT R2, R2, 0xf, R9, 0xb8, !PT ;  /* 0x0000000f02027812 */ /* 0x020fc600078eb809 */
[----:B------:R4:W-:Y:S04]  /*0f50*/  STS [UR5+0x34], R3 ;  /* 0x00003403ff007988 */ /* 0x0009e80008000805 */
[----:B------:R4:W-:Y:S02]  /*0f60*/  STS [UR5+0x1c], R2 ;  /* 0x00001c02ff007988 */ /* 0x0009e40008000805 */
.L_x_38:
[----:B------:R-:W-:Y:S05]  /*0f70*/  BSYNC B3 ;  /* 0x0000000000037941 */ /* 0x000fea0003800000 */
.L_x_37:
[----:B------:R-:W-:Y:S04]  /*0f80*/  BSSY B3, `(.L_x_39) ;  /* 0x000001a000037945 */ /* 0x000fe80003800000 */
[----:B------:R-:W-:Y:S04]  /*0f90*/  BSSY B4, `(.L_x_40) ;  /* 0x0000015000047945 */ /* 0x000fe80003800000 */
[----:B------:R-:W-:Y:S05]  /*0fa0*/  @P2 BRA `(.L_x_41) ;  /* 0x0000000000202947 */ /* 0x000fea0003800000 */
[----:B-1--4-:R-:W1:Y:S02]  /*0fb0*/  LDS R2, [UR5+0x34] ;  /* 0x00003405ff027984 */ /* 0x012e640008000800 */
[----:B-1----:R-:W-:-:S05]  /*0fc0*/  LOP3.LUT R2, R2, 0x38, RZ, 0xb8, !PT ;  /* 0x0000003802027812 */ /* 0x002fca00078eb8ff */
[----:B------:R1:W-:Y:S01]  /*0fd0*/  STS [UR5+0x34], R2 ;  /* 0x00003402ff007988 */ /* 0x0003e20008000805 */
[----:B------:R-:W-:Y:S05]  /*0fe0*/  @P2 BRA `(.L_x_42) ;  /* 0x0000000000202947 */ /* 0x000fea0003800000 */
[----:B-1----:R-:W1:Y:S01]  /*0ff0*/  LDS R2, [UR5+0x8] ;  /* 0x00000805ff027984 */ /* 0x002e620008000800 */
[----:B------:R-:W-:-:S05]  /*1000*/  IMAD.MOV.U32 R3, RZ, RZ, 0x780 ;  /* 0x00000780ff037424 */ /* 0x000fca00078e00ff */
[----:B-1----:R-:W-:-:S05]  /*1010*/  LOP3.LUT R2, R2, 0x500, R3, 0xd8, !PT ;  /* 0x0000050002027812 */ /* 0x002fca00078ed803 */
[----:B------:R1:W-:Y:S02]  /*1020*/  STS [UR5+0x8], R2 ;  /* 0x00000802ff007988 */ /* 0x0003e40008000805 */
.L_x_41:
[----:B------:R-:W-:Y:S05]  /*1030*/  @P2 BRA `(.L_x_43) ;  /* 0x0000000000282947 */ /* 0x000fea0003800000 */
[----:B-1--4-:R-:W1:Y:S02]  /*1040*/  LDS R2, [UR5+0x8] ;  /* 0x00000805ff027984 */ /* 0x012e640008000800 */
[----:B-1----:R-:W-:-:S05]  /*1050*/  LOP3.LUT R2, R2, 0x1800, RZ, 0xb8, !PT ;  /* 0x0000180002027812 */ /* 0x002fca00078eb8ff */
[----:B------:R4:W-:Y:S02]  /*1060*/  STS [UR5+0x8], R2 ;  /* 0x00000802ff007988 */ /* 0x0009e40008000805 */
.L_x_42:
[----:B------:R-:W-:Y:S05]  /*1070*/  @P2 BREAK B4 ;  /* 0x0000000000042942 */ /* 0x000fea0003800000 */
[----:B------:R-:W-:Y:S05]  /*1080*/  @P2 BRA `(.L_x_44) ;  /* 0x0000000000242947 */ /* 0x000fea0003800000 */
[----:B-1--4-:R-:W1:Y:S01]  /*1090*/  LDS R2, [UR5+0x8] ;  /* 0x00000805ff027984 */ /* 0x012e620008000800 */
[----:B------:R-:W-:-:S05]  /*10a0*/  IMAD.MOV.U32 R3, RZ, RZ, 0x6000 ;  /* 0x00006000ff037424 */ /* 0x000fca00078e00ff */
[----:B-1----:R-:W-:-:S04]  /*10b0*/  LOP3.LUT R2, R2, 0x6000, R3, 0xd8, !PT ;  /* 0x0000600002027812 */ /* 0x002fc800078ed803 */
[----:B------:R-:W-:-:S05]  /*10c0*/  LOP3.LUT R2, R2, 0x400000, RZ, 0xb8, !PT ;  /* 0x0040000002027812 */ /* 0x000fca00078eb8ff */
[----:B------:R1:W-:Y:S02]  /*10d0*/  STS [UR5+0x8], R2 ;  /* 0x00000802ff007988 */ /* 0x0003e40008000805 */
.L_x_43:
[----:B------:R-:W-:Y:S05]  /*10e0*/  BSYNC B4 ;  /* 0x0000000000047941 */ /* 0x000fea0003800000 */
.L_x_40:
[----:B-1--4-:R-:W1:Y:S02]  /*10f0*/  @!P2 LDS R2, [UR5+0x8] ;  /* 0x00000805ff02a984 */ /* 0x012e640008000800 */
[----:B-1----:R-:W-:-:S05]  /*1100*/  @!P2 LOP3.LUT R2, R2, 0x8000, RZ, 0xb8, !PT ;  /* 0x000080000202a812 */ /* 0x002fca00078eb8ff */
[----:B------:R1:W-:Y:S02]  /*1110*/  @!P2 STS [UR5+0x8], R2 ;  /* 0x00000802ff00a988 */ /* 0x0003e40008000805 */
.L_x_44:
[----:B------:R-:W-:Y:S05]  /*1120*/  BSYNC B3 ;  /* 0x0000000000037941 */ /* 0x000fea0003800000 */
.L_x_39:
[----:B------:R-:W-:Y:S05]  /*1130*/  WARPSYNC.ALL ;  /* 0x0000000000007948 */ /* 0x000fea0003800000 */
[----:B------:R-:W-:Y:S01]  /*1140*/  UIADD3 UR4, UR4, 0x100, URZ ;  /* 0x0000010004047890 */ /* 0x000fe2000fffe03f */
[----:B------:R-:W-:Y:S01]  /*1150*/  ISETP.GE.AND P1, PT, R10, 0x1, PT ;  /* 0x000000010a00780c */ /* 0x000fe20003f26270 */
[----:B------:R-:W-:Y:S01]  /*1160*/  IMAD.MOV.U32 R24, RZ, RZ, RZ ;  /* 0x000000ffff187224 */ /* 0x000fe200078e00ff */
[----:B-----5:R-:W-:Y:S01]  /*1170*/  SHF.R.U32.HI R8, RZ, 0x5, R0 ;  /* 0x00000005ff087819 */ /* 0x020fe20000011600 */
[----:B------:R-:W-:-:S04]  /*1180*/  UIADD3 UR20, UP0, UR4, UR20, URZ ;  /* 0x0000001404147290 */ /* 0x000fc8000ff1e03f */
[----:B------:R-:W-:Y:S01]  /*1190*/  ULEA.HI.X.SX32 UR21, UR4, UR21, 0x1, UP0 ;  /* 0x0000001504157291 */ /* 0x000fe200080f0e3f */
[----:B------:R-:W-:Y:S11]  /*11a0*/  @P0 BRA `(.L_x_45) ;  /* 0x0000000000280947 */ /* 0x000ff60003800000 */
[----:B-1--4-:R-:W1:Y:S01]  /*11b0*/  S2R R2, SR_LANEID ;  /* 0x0000000000027919 */ /* 0x012e620000000000 */
[----:B------:R-:W-:Y:S05]  /*11c0*/  WARPSYNC.ALL ;  /* 0x0000000000007948 */ /* 0x000fea0003800000 */
[----:B-1----:R-:W-:-:S05]  /*11d0*/  IMAD.SHL.U32 R4, R2, 0x4, RZ ;  /* 0x0000000402047824 */ /* 0x002fca00078e00ff */
[----:B------:R-:W1:Y:S01]  /*11e0*/  LDS R5, [R4+UR5] ;  /* 0x0000000504057984 */ /* 0x000e620008000800 */
[----:B------:R-:W-:-:S05]  /*11f0*/  IADD3 R2, P3, R4, UR20, RZ ;  /* 0x0000001404027c10 */ /* 0x000fca000ff7e0ff */
[----:B------:R-:W-:-:S05]  /*1200*/  IMAD.X R3, RZ, RZ, UR21, P3 ;  /* 0x00000015ff037e24 */ /* 0x000fca00098e06ff */
[----:B-1----:R5:W4:Y:S01]  /*1210*/  ATOMG.E.EXCH.STRONG.GPU PT, RZ, [R2], R5 ;  /* 0x0000000502ff73a8 */ /* 0x002b2200041ee100 */
[----:B------:R-:W-:-:S04]  /*1220*/  DEPBAR {5,4,3,2,1,0} ;  /* 0x0000003f0000791a */ /* 0x000fc80000000000 */
[----:B------:R5:W-:Y:S01]  /*1230*/  UTMACCTL.IV [UR20] ;  /* 0x00000000140079b9 */ /* 0x000be20008000000 */
[----:B------:R-:W-:Y:S01]  /*1240*/  NOP ;  /* 0x0000000000007918 */ /* 0x000fe20000000000 */
.L_x_45:
[----:B------:R-:W-:Y:S05]  /*1250*/  @P0 BRA `(.L_x_46) ;  /* 0x00000000000c0947 */ /* 0x000fea0003800000 */
[----:B------:R0:W-:Y:S01]  /*1260*/  UTMACMDFLUSH ;  /* 0x00000000000079b7 */ /* 0x0001e20000000000 */
[----:B------:R-:W-:Y:S05]  /*1270*/  @P0 BRA `(.L_x_46) ;  /* 0x0000000000040947 */ /* 0x000fea0003800000 */
[----:B------:R-:W-:-:S04]  /*1280*/  DEPBAR.LE SB0, 0x0 ;  /* 0x000080000000791a */ /* 0x000fc80000000000 */
.L_x_46:
[----:B------:R-:W-:Y:S05]  /*1290*/  WARPSYNC.ALL ;  /* 0x0000000000007948 */ /* 0x000fea0003800000 */
[----:B----4-:R-:W-:Y:S01]  /*12a0*/  BAR.SYNC.DEFER_BLOCKING 0x0 ;  /* 0x0000000000007b1d */ /* 0x010fe20000010000 */
[----:B------:R-:W-:Y:S01]  /*12b0*/  R2UR UR22, R8 ;  /* 0x00000000081672ca */ /* 0x000fe200000e0000 */
[----:B------:R-:W-:Y:S01]  /*12c0*/  USHF.L.U32 UR23, UR28, 0x7, URZ ;  /* 0x000000071c177899 */ /* 0x000fe2000800063f */
[----:B------:R-:W-:Y:S01]  /*12d0*/  IMAD.MOV.U32 R25, RZ, RZ, RZ ;  /* 0x000000ffff197224 */ /* 0x000fe200078e00ff */
[----:B------:R-:W-:Y:S02]  /*12e0*/  CS2R R26, SRZ ;  /* 0x00000000001a7805 */ /* 0x000fe4000001ff00 */
[----:B------:R-:W-:Y:S01]  /*12f0*/  CS2R R28, SRZ ;  /* 0x00000000001c7805 */ /* 0x000fe2000001ff00 */
[----:B------:R-:W-:Y:S01]  /*1300*/  VOTEU.ALL UP0, P2 ;  /* 0x00000000003f7886 */ /* 0x000fe20001000000 */
[----:B------:R-:W-:Y:S01]  /*1310*/  UMOV UR6, 0x1 ;  /* 0x0000000100067882 */ /* 0x000fe20000000000 */
[----:B------:R-:W-:Y:S01]  /*1320*/  VOTEU.ALL UP1, P2 ;  /* 0x00000000003f7886 */ /* 0x000fe20001020000 */
[----:B------:R-:W-:Y:S01]  /*1330*/  VOTEU.ALL UP2, P2 ;  /* 0x00000000003f7886 */ /* 0x000fe20001040000 */
[----:B------:R-:W-:Y:S01]  /*1340*/  VOTEU.ALL UP3, P2 ;  /* 0x00000000003f7886 */ /* 0x000fe20001060000 */
[----:B------:R-:W-:-:S04]  /*1350*/  @!UP0 UIADD3 UR8, -UR6, 0x100000, URZ ;  /* 0x0010000006088890 */ /* 0x000fc8000fffe13f */
[----:B------:R-:W-:Y:S02]  /*1360*/  @!UP0 USHF.L.U32 UR9, UR8, 0xb, URZ ;  /* 0x0000000b08098899 */ /* 0x000fe4000800063f */
[----:B------:R-:W-:Y:S01]  /*1370*/  @!UP0 USHF.L.U32 UR8, UR8, 0x1, URZ ;  /* 0x0000000108088899 */ /* 0x000fe2000800063f */
[----:B------:R-:W-:Y:S01]  /*1380*/  CS2R R30, SRZ ;  /* 0x00000000001e7805 */ /* 0x000fe2000001ff00 */
        /* <DEDUP_REMOVED lines=12> */
[----:B------:R-:W-:Y:S01]  /*1450*/  VOTEU.ALL UP0, P2 ;  /* 0x00000000003f7886 */ /* 0x000fe20001000000 */
[----:B------:R-:W-:Y:S02]  /*1460*/  CS2R R38, SRZ ;  /* 0x0000000000267805 */ /* 0x000fe4000001ff00 */
[----:B------:R-:W-:Y:S02]  /*1470*/  CS2R R40, SRZ ;  /* 0x0000000000287805 */ /* 0x000fe4000001ff00 */
[----:B------:R-:W-:Y:S02]  /*1480*/  CS2R R42, SRZ ;  /* 0x00000000002a7805 */ /* 0x000fe4000001ff00 */
[----:B------:R-:W-:Y:S01]  /*1490*/  CS2R R44, SRZ ;  /* 0x00000000002c7805 */ /* 0x000fe2000001ff00 */
[----:B------:R-:W4:Y:S02]  /*14a0*/  FENCE.VIEW.ASYNC.S ;  /* 0x00000000000073c6 */ /* 0x000f240000000000 */
[----:B----4-:R-:W4:Y:S02]  /*14b0*/  @!UP0 SYNCS.EXCH.64 URZ, [UR5+0xc000], UR8 ;  /* 0x00c00008053f85b2 */ /* 0x010f240008000100 */
[----:B----4-:R-:W-:Y:S01]  /*14c0*/  BAR.SYNC.DEFER_BLOCKING 0x0 ;  /* 0x0000000000007b1d */ /* 0x010fe20000010000 */
[----:B------:R-:W-:-:S02]  /*14d0*/  CS2R R46, SRZ ;  /* 0x00000000002e7805 */ /* 0x000fc4000001ff00 */
[----:B------:R-:W-:Y:S02]  /*14e0*/  CS2R R48, SRZ ;  /* 0x0000000000307805 */ /* 0x000fe4000001ff00 */
[----:B------:R-:W-:Y:S02]  /*14f0*/  CS2R R50, SRZ ;  /* 0x0000000000327805 */ /* 0x000fe4000001ff00 */
[----:B------:R-:W-:Y:S02]  /*1500*/  CS2R R52, SRZ ;  /* 0x0000000000347805 */ /* 0x000fe4000001ff00 */
[----:B------:R-:W-:Y:S01]  /*1510*/  CS2R R54, SRZ ;  /* 0x0000000000367805 */ /* 0x000fe2000001ff00 */
[----:B------:R4:W1:Y:S02]  /*1520*/  @!UP1 SYNCS.EXCH.64 URZ, [UR5+0xc008], UR10 ;  /* 0x00c0080a053f95b2 */ /* 0x0008640008000100 */
[----:B-1----:R-:W-:Y:S01]  /*1530*/  BAR.SYNC.DEFER_BLOCKING 0x0 ;  /* 0x0000000000007b1d */ /* 0x002fe20000010000 */
[----:B----4-:R-:W-:-:S05]  /*1540*/  USHF.L.U32 UR11, UR29, 0x6, URZ ;  /* 0x000000061d0b7899 */ /* 0x010fca000800063f */
[----:B------:R1:W4:Y:S02]  /*1550*/  @!UP2 SYNCS.EXCH.64 URZ, [UR5+0xc010], UR12 ;  /* 0x00c0100c053fa5b2 */ /* 0x0003240008000100 */
[----:B----4-:R-:W-:Y:S06]  /*1560*/  BAR.SYNC.DEFER_BLOCKING 0x0 ;  /* 0x0000000000007b1d */ /* 0x010fec0000010000 */
[----:B------:R1:W4:Y:S01]  /*1570*/  @!UP3 SYNCS.EXCH.64 URZ, [UR5+0xc018], UR6 ;  /* 0x00c01806053fb5b2 */ /* 0x0003220008000100 */
[----:B------:R-:W-:Y:S05]  /*1580*/  @!P1 BRA `(.L_x_47) ;  /* 0x0000000400509947 */ /* 0x000fea0003800000 */
[----:B------:R-:W-:Y:S02]  /*1590*/  CS2R R24, SRZ ;  /* 0x0000000000187805 */ /* 0x000fe4000001ff00 */
[----:B------:R-:W-:Y:S02]  /*15a0*/  CS2R R26, SRZ ;  /* 0x00000000001a7805 */ /* 0x000fe4000001ff00 */
[----:B------:R-:W-:Y:S02]  /*15b0*/  CS2R R28, SRZ ;  /* 0x00000000001c7805 */ /* 0x000fe4000001ff00 */
[----:B------:R-:W-:Y:S02]  /*15c0*/  CS2R R30, SRZ ;  /* 0x00000000001e7805 */ /* 0x000fe4000001ff00 */
[----:B------:R-:W-:Y:S02]  /*15d0*/  CS2R R32, SRZ ;  /* 0x0000000000207805 */ /* 0x000fe4000001ff00 */
[----:B------:R-:W-:-:S02]  /*15e0*/  CS2R R34, SRZ ;  /* 0x0000000000227805 */ /* 0x000fc4000001ff00 */
        /* <DEDUP_REMOVED lines=9> */
[----:B------:R-:W-:Y:S01]  /*1680*/  CS2R R54, SRZ ;  /* 0x0000000000367805 */ /* 0x000fe2000001ff00 */
[----:B------:R-:W-:Y:S01]  /*1690*/  UMOV UR4, URZ ;  /* 0x0000003f00047c82 */ /* 0x000fe20008000000 */
[----:B------:R-:W-:-:S05]  /*16a0*/  UMOV UR10, URZ ;  /* 0x0000003f000a7c82 */ /* 0x000fca0008000000 */
.L_x_49:
[----:B----4-:R-:W-:Y:S01]  /*16b0*/  BAR.SYNC.DEFER_BLOCKING 0x0 ;  /* 0x0000000000007b1d */ /* 0x010fe20000010000 */
[----:B------:R-:W-:Y:S01]  /*16c0*/  ULEA UR15, UR4, UR5, 0x3 ;  /* 0x00000005040f7291 */ /* 0x000fe2000f8e183f */
[----:B-----5:R-:W-:Y:S01]  /*16d0*/  @!P2 IMAD.MOV.U32 R2, RZ, RZ, 0x3000 ;  /* 0x00003000ff02a424 */ /* 0x020fe200078e00ff */
[----:B------:R-:W-:Y:S01]  /*16e0*/  ELECT P0, URZ, PT ;  /* 0x00000000003f782f */ /* 0x000fe20003800000 */
[----:B------:R-:W-:-:S03]  /*16f0*/  ULEA UR8, UR4, UR5, 0xc ;  /* 0x0000000504087291 */ /* 0x000fc6000f8e603f */
[----:B------:R-:W-:Y:S02]  /*1700*/  ISETP.LT.U32.AND P0, PT, R6, 0x20, P0 ;  /* 0x000000200600780c */ /* 0x000fe40000701070 */
[----:B------:R-:W-:Y:S01]  /*1710*/  ELECT P1, URZ, PT ;  /* 0x00000000003f782f */ /* 0x000fe20003820000 */
[----:B------:R-:W-:-:S03]  /*1720*/  UIADD3 UR8, UR8, 0x8000, URZ ;  /* 0x0000800008087890 */ /* 0x000fc6000fffe03f */
[----:B------:R-:W-:Y:S01]  /*1730*/  ISETP.LT.U32.AND P1, PT, R6, 0x40, P1 ;  /* 0x000000400600780c */ /* 0x000fe20000f21070 */
[----:B------:R-:W-:Y:S02]  /*1740*/  ULEA UR14, UR4, UR5, 0xd ;  /* 0x00000005040e7291 */ /* 0x000fe4000f8e683f */
[----:B------:R-:W-:Y:S01]  /*1750*/  ULOP3.LUT UR26, UR22, 0x1, URZ, 0xc0, !UPT ;  /* 0x00000001161a7892 */ /* 0x000fe2000f8ec03f */
[----:B------:R-:W-:-:S03]  /*1760*/  UMOV UR27, UR10 ;  /* 0x0000000a001b7c82 */ /* 0x000fc60008000000 */
[----:B------:R-:W-:Y:S01]  /*1770*/  ULEA UR24, UR26, UR14, 0xc ;  /* 0x0000000e1a187291 */ /* 0x000fe2000f8e603f */
[----:B------:R-:W-:Y:S01]  /*1780*/  VOTEU.ANY UP0, P0 ;  /* 0x00000000003f7886 */ /* 0x000fe20000000100 */
[----:B------:R-:W-:Y:S01]  /*1790*/  VOTEU.ANY UP2, P0 ;  /* 0x00000000003f7886 */ /* 0x000fe20000040100 */
[----:B------:R-:W-:Y:S01]  /*17a0*/  ULEA UR26, UR26, UR23, 0x6 ;  /* 0x000000171a1a7291 */ /* 0x000fe2000f8e303f */
[----:B------:R4:W-:Y:S02]  /*17b0*/  @!P2 SYNCS.ARRIVE.TRANS64 RZ, [UR15+0xc000], R2 ;  /* 0x00c00002ffffa9a7 */ /* 0x0009e4000800000f */
[----:B------:R-:W-:Y:S01]  /*17c0*/  VOTEU.ANY UP1, P1 ;  /* 0x00000000003f7886 */ /* 0x000fe20000820100 */
[----:B------:R-:W-:Y:S01]  /*17d0*/  @UP0 UIADD3 UR9, UR15, 0xc000, URZ ;  /* 0x0000c0000f090890 */ /* 0x000fe2000fffe03f */
[----:B-1----:R-:W-:Y:S01]  /*17e0*/  @UP0 UMOV UR6, UR16 ;  /* 0x0000001000060c82 */ /* 0x002fe20008000000 */
[----:B------:R-:W-:Y:S01]  /*17f0*/  @UP0 UMOV UR7, UR17 ;  /* 0x0000001100070c82 */ /* 0x000fe20008000000 */
[----:B------:R-:W-:Y:S01]  /*1800*/  BAR.SYNC.DEFER_BLOCKING 0x0 ;  /* 0x0000000000007b1d */ /* 0x000fe20000010000 */
[----:B------:R-:W-:Y:S01]  /*1810*/  @UP1 UIADD3 UR25, UR15, 0xc000, URZ ;  /* 0x0000c0000f191890 */ /* 0x000fe2000fffe03f */
[----:B----4-:R-:W-:-:S04]  /*1820*/  SHF.L.U32 R2, R7, 0x1f, RZ ;  /* 0x0000001f07027819 */ /* 0x010fc800000006ff */
[----:B------:R-:W-:Y:S01]  /*1830*/  VOTEU.ANY UP3, P1 ;  /* 0x00000000003f7886 */ /* 0x000fe20000860100 */
[----:B------:R-:W-:Y:S01]  /*1840*/  @UP1 UMOV UR12, UR18 ;  /* 0x00000012000c1c82 */ /* 0x000fe20008000000 */
[----:B------:R-:W-:Y:S01]  /*1850*/  @UP1 UMOV UR13, UR19 ;  /* 0x00000013000d1c82 */ /* 0x000fe20008000000 */
[----:B------:R1:W-:Y:S01]  /*1860*/  @UP2 UTMALDG.2D [UR8], [UR6] ;  /* 0x00000008060025b4 */ /* 0x0003e20008008000 */
[----:B------:R4:W-:Y:S06]  /*1870*/  MEMBAR.ALL.CTA ;  /* 0x0000000000007992 */ /* 0x0009ec0000008000 */
[----:B----4-:R-:W4:Y:S02]  /*1880*/  FENCE.VIEW.ASYNC.S ;  /* 0x00000000000073c6 */ /* 0x010f240000000000 */
[----:B----4-:R-:W-:Y:S06]  /*1890*/  BAR.SYNC.DEFER_BLOCKING 0x0 ;  /* 0x0000000000007b1d */ /* 0x010fec0000010000 */
[----:B------:R1:W-:Y:S02]  /*18a0*/  @UP3 UTMALDG.2D [UR24], [UR12] ;  /* 0x000000180c0035b4 */ /* 0x0003e40008008000 */
[----:B------:R-:W-:Y:S06]  /*18b0*/  BAR.SYNC.DEFER_BLOCKING 0x0 ;  /* 0x0000000000007b1d */ /* 0x000fec0000010000 */
[----:B------:R-:W4:Y:S02]  /*18c0*/  SYNCS.PHASECHK.TRANS64.TRYWAIT P0, [UR15+0xc000], R2 ;  /* 0x00c00002ff0075a7 */ /* 0x000f24000800014f */
[----:B-1--4-:R-:W-:Y:S05]  /*18d0*/  @!P0 BRA `(.L_x_48) ;  /* 0x0000000400748947 */ /* 0x012fea0003800000 */
.L_x_50:
[----:B------:R-:W-:Y:S01]  /*18e0*/  USHF.L.U32 UR6, UR22, 0x6, URZ ;  /* 0x0000000616067899 */ /* 0x000fe2000800063f */
[----:B------:R-:W-:Y:S02]  /*18f0*/  WARPGROUP.DEPBAR.LE gsb0, 0x0 ;  /* 0x00008000000079c5 */ /* 0x000fe40000010000 */
[----:B------:R-:W-:Y:S01]  /*1900*/  USHF.R.U32.HI UR7, URZ, 0x4, UR8 ;  /* 0x000000043f077899 */ /* 0x000fe20008011608 */
[----:B------:R-:W-:Y:S01]  /*1910*/  WARPGROUP.ARRIVE ;  /* 0x00000000000079c5 */ /* 0x000fe20000000000 */
[----:B------:R-:W-:Y:S01]  /*1920*/  ULOP3.LUT UR6, UR6, 0x100, URZ, 0xc0, !UPT ;  /* 0x0000010006067892 */ /* 0x000fe2000f8ec03f */
[----:B------:R-:W1:Y:S01]  /*1930*/  LDC R2, c[0x0][0x230] ;  /* 0x00008c00ff027b82 */ /* 0x000e620000000800 */
[----:B------:R-:W-:Y:S01]  /*1940*/  UMOV UR13, 0x80000020 ;  /* 0x80000020000d7882 */ /* 0x000fe20000000000 */
[----:B------:R-:W-:Y:S01]  /*1950*/  UMOV UR15, 0x40000040 ;  /* 0x40000040000f7882 */ /* 0x000fe20000000000 */
[----:B------:R-:W-:Y:S02]  /*1960*/  ULEA.HI UR8, UR14, UR6, URZ, 0x1c ;  /* 0x000000060e087291 */ /* 0x000fe4000f8fe03f */
[----:B------:R-:W-:-:S02]  /*1970*/  USGXT.U32 UR6, UR7, 0xe ;  /* 0x0000000e0706789a */ /* 0x000fc40008000000 */
[----:B------:R-:W-:Y:S02]  /*1980*/  ULOP3.LUT UR8, UR8, 0x3fff, URZ, 0xc0, !UPT ;  /* 0x00003fff08087892 */ /* 0x000fe4000f8ec03f */
[----:B------:R-:W-:Y:S02]  /*1990*/  UIADD3 UR10, UR10, 0x20, URZ ;  /* 0x000000200a0a7890 */ /* 0x000fe4000fffe03f */
[----:B------:R-:W-:Y:S01]  /*19a0*/  UIADD3 UR4, UR4, 0x1, URZ ;  /* 0x0000000104047890 */ /* 0x000fe2000fffe03f */
[----:B------:R-:W-:Y:S02]  /*19b0*/  UMOV UR12, UR6 ;  /* 0x00000006000c7c82 */ /* 0x000fe40008000000 */
[----:B------:R-:W-:Y:S01]  /*19c0*/  UMOV UR14, UR8 ;  /* 0x00000008000e7c82 */ /* 0x000fe20008000000 */
[----:B------:R-:W-:Y:S01]  /*19d0*/  UMOV UR7, URZ ;  /* 0x0000003f00077c82 */ /* 0x000fe20008000000 */
[----:B------:R-:W-:Y:S01]  /*19e0*/  HGMMA.64x64x16.F32.BF16 R24, gdesc[UR12].tnspB, R24 ;  /* 0x40e000000c1879f0 */ /* 0x000fe20008701818 */
[----:B------:R-:W-:Y:S01]  /*19f0*/  UMOV UR12, 0xfffffffe ;  /* 0xfffffffe000c7882 */ /* 0x000fe20000000000 */
[----:B------:R-:W-:Y:S01]  /*1a00*/  UMOV UR13, 0x7fffffdf ;  /* 0x7fffffdf000d7882 */ /* 0x000fe20000000000 */
[----:B------:R-:W-:Y:S01]  /*1a10*/  UMOV UR14, 0x80 ;  /* 0x00000080000e7882 */ /* 0x000fe20000000000 */
[----:B------:R-:W-:Y:S01]  /*1a20*/  UMOV UR15, 0x40000040 ;  /* 0x40000040000f7882 */ /* 0x000fe20000000000 */
[----:B------:R-:W-:Y:S01]  /*1a30*/  UMOV UR9, URZ ;  /* 0x0000003f00097c82 */ /* 0x000fe20008000000 */
[----:B------:R-:W-:Y:S01]  /*1a40*/  UISETP.NE.U32.AND UP0, UPT, UR4, 0x4, UPT ;  /* 0x000000040400788c */ /* 0x000fe2000bf05070 */
[----:B-1----:R-:W-:Y:S01]  /*1a50*/  ISETP.LE.AND P0, PT, R2, UR10, PT ;  /* 0x0000000a02007c0c */ /* 0x002fe2000bf03270 */
[----:B------:R-:W-:-:S02]  /*1a60*/  UIADD3.64 UR12, UR6, -UR12, URZ ;  /* 0x8000000c060c7297 */ /* 0x000fc4000fffe03f */
[----:B------:R-:W-:Y:S02]  /*1a70*/  UIADD3.64 UR14, UR8, UR14, URZ ;  /* 0x0000000e080e7297 */ /* 0x000fe4000fffe03f */
[----:B------:R-:W-:Y:S02]  /*1a80*/  USEL UR6, URZ, 0x1, UP0 ;  /* 0x000000013f067887 */ /* 0x000fe40008000000 */
[----:B------:R-:W-:-:S04]  /*1a90*/  USEL UR4, UR4, URZ, UP0 ;  /* 0x0000003f04047287 */ /* 0x000fc80008000000 */
[----:B------:R-:W-:Y:S01]  /*1aa0*/  LOP3.LUT R7, R7, UR6, RZ, 0x3c, !PT ;  /* 0x0000000607077c12 */ /* 0x000fe2000f8e3cff */
[----:B------:R-:W-:Y:S01]  /*1ab0*/  HGMMA.64x64x16.F32.BF16 R24, gdesc[UR12].tnspB, R24, gsb0 ;  /* 0x40e000000c1879f0 */ /* 0x000fe20008001818 */
[----:B------:R-:W-:Y:S06]  /*1ac0*/  @!P0 BRA `(.L_x_49) ;  /* 0xfffffff800f88947 */ /* 0x000fec000383ffff */
.L_x_47:
[----:B------:R-:W-:Y:S02]  /*1ad0*/  WARPGROUP.DEPBAR.LE gsb0, 0x0 ;  /* 0x00008000000079c5 */ /* 0x000fe40000010000 */
[----:B----4-:R-:W-:Y:S01]  /*1ae0*/  BAR.SYNC.DEFER_BLOCKING 0x0 ;  /* 0x0000000000007b1d */ /* 0x010fe20000010000 */
[C---:B-----5:R-:W-:Y:S01]  /*1af0*/  IMAD.SHL.U32 R2, R0.reuse, 0x80, RZ ;  /* 0x0000008000027824 */ /* 0x060fe200078e00ff */
[----:B------:R-:W-:Y:S01]  /*1b00*/  F2FP.BF16.F32.PACK_AB R24, R25, R24 ;  /* 0x000000181918723e */ /* 0x000fe200000010ff */
[----:B------:R-:W-:Y:S01]  /*1b10*/  IMAD.SHL.U32 R3, R0, 0x40, RZ ;  /* 0x0000004000037824 */ /* 0x000fe200078e00ff */
[----:B------:R-:W-:Y:S02]  /*1b20*/  F2FP.BF16.F32.PACK_AB R25, R27, R26 ;  /* 0x0000001a1b19723e */ /* 0x000fe400000010ff */
[----:B------:R-:W-:Y:S02]  /*1b30*/  ELECT P0, URZ, PT ;  /* 0x00000000003f782f */ /* 0x000fe40003800000 */
[----:B------:R-:W-:Y:S01]  /*1b40*/  LOP3.LUT R2, R2, 0x780, RZ, 0xc0, !PT ;  /* 0x0000078002027812 */ /* 0x000fe200078ec0ff */
[----:B------:R-:W-:Y:S01]  /*1b50*/  ULOP3.LUT UR22, UR22, 0x1, URZ, 0xc0, !UPT ;  /* 0x0000000116167892 */ /* 0x000fe2000f8ec03f */
[----:B------:R-:W-:Y:S01]  /*1b60*/  F2FP.BF16.F32.PACK_AB R32, R33, R32 ;  /* 0x000000202120723e */ /* 0x000fe200000010ff */
[----:B------:R-:W-:Y:S01]  /*1b70*/  UMOV UR10, UR11 ;  /* 0x0000000b000a7c82 */ /* 0x000fe20008000000 */
[----:B------:R-:W-:Y:S01]  /*1b80*/  LOP3.LUT R4, R2, 0x3800, R3, 0xf8, !PT ;  /* 0x0000380002047812 */ /* 0x000fe200078ef803 */
[----:B------:R-:W-:Y:S01]  /*1b90*/  IMAD.SHL.U32 R2, R0, 0x10, RZ ;  /* 0x0000001000027824 */ /* 0x000fe200078e00ff */
[----:B------:R-:W-:Y:S01]  /*1ba0*/  F2FP.BF16.F32.PACK_AB R26, R29, R28 ;  /* 0x0000001c1d1a723e */ /* 0x000fe200000010ff */
[----:B------:R-:W-:Y:S01]  /*1bb0*/  ULEA UR8, UR22, UR5, 0xd ;  /* 0x0000000516087291 */ /* 0x000fe2000f8e683f */
[----:B------:R-:W-:Y:S01]  /*1bc0*/  F2FP.BF16.F32.PACK_AB R27, R31, R30 ;  /* 0x0000001e1f1b723e */ /* 0x000fe200000010ff */
[----:B------:R-:W-:Y:S01]  /*1bd0*/  ULEA UR9, UR22, UR23, 0x6 ;  /* 0x0000001716097291 */ /* 0x000fe2000f8e303f */
[----:B------:R-:W-:-:S02]  /*1be0*/  LOP3.LUT R3, R2, 0x70, RZ, 0xc0, !PT ;  /* 0x0000007002037812 */ /* 0x000fc400078ec0ff */
[----:B------:R-:W-:Y:S02]  /*1bf0*/  F2FP.BF16.F32.PACK_AB R33, R35, R34 ;  /* 0x000000222321723e */ /* 0x000fe400000010ff */
[----:B------:R-:W-:Y:S02]  /*1c00*/  LOP3.LUT R3, R3, 0x10, R0, 0x78, !PT ;  /* 0x0000001003037812 */ /* 0x000fe400078e7800 */
[----:B------:R-:W-:Y:S01]  /*1c10*/  F2FP.BF16.F32.PACK_AB R40, R41, R40 ;  /* 0x000000282928723e */ /* 0x000fe200000010ff */
[----:B------:R-:W4:Y:S02]  /*1c20*/  @!P2 SYNCS.CCTL.IV [UR5+0xc000] ;  /* 0x00c00000ff00a9b1 */ /* 0x000f240008000005 */
[----:B----4-:R-:W-:Y:S01]  /*1c30*/  BAR.SYNC.DEFER_BLOCKING 0x0 ;  /* 0x0000000000007b1d */ /* 0x010fe20000010000 */
[----:B------:R-:W-:Y:S02]  /*1c40*/  LOP3.LUT R3, R4, R3, RZ, 0xfc, !PT ;  /* 0x0000000304037212 */ /* 0x000fe400078efcff */
[----:B------:R-:W-:-:S02]  /*1c50*/  F2FP.BF16.F32.PACK_AB R34, R37, R36 ;  /* 0x000000242522723e */ /* 0x000fc400000010ff */
[C---:B------:R-:W-:Y:S01]  /*1c60*/  LOP3.LUT R2, R3.reuse, 0x20, RZ, 0x3c, !PT ;  /* 0x0000002003027812 */ /* 0x040fe200078e3cff */
[C---:B------:R-:W-:Y:S01]  /*1c70*/  VIADD R0, R3.reuse, UR5 ;  /* 0x0000000503007c36 */ /* 0x040fe20008000000 */
[C---:B------:R-:W-:Y:S02]  /*1c80*/  LOP3.LUT R4, R3.reuse, 0x40, RZ, 0x3c, !PT ;  /* 0x0000004003047812 */ /* 0x040fe400078e3cff */
[----:B------:R-:W-:Y:S01]  /*1c90*/  LOP3.LUT R3, R3, 0x60, RZ, 0x3c, !PT ;  /* 0x0000006003037812 */ /* 0x000fe200078e3cff */
[----:B------:R-:W-:Y:S01]  /*1ca0*/  VIADD R2, R2, UR5 ;  /* 0x0000000502027c36 */ /* 0x000fe20008000000 */
[----:B------:R-:W-:Y:S01]  /*1cb0*/  F2FP.BF16.F32.PACK_AB R35, R39, R38 ;  /* 0x000000262723723e */ /* 0x000fe200000010ff */
[----:B------:R-:W-:Y:S01]  /*1cc0*/  VIADD R4, R4, UR5 ;  /* 0x0000000504047c36 */ /* 0x000fe20008000000 */
[----:B------:R-:W-:Y:S01]  /*1cd0*/  F2FP.BF16.F32.PACK_AB R41, R43, R42 ;  /* 0x0000002a2b29723e */ /* 0x000fe200000010ff */
[----:B------:R-:W-:Y:S01]  /*1ce0*/  VIADD R3, R3, UR5 ;  /* 0x0000000503037c36 */ /* 0x000fe20008000000 */
[----:B------:R-:W-:-:S02]  /*1cf0*/  F2FP.BF16.F32.PACK_AB R48, R49, R48 ;  /* 0x000000303130723e */ /* 0x000fc400000010ff */
[----:B------:R-:W-:Y:S02]  /*1d00*/  F2FP.BF16.F32.PACK_AB R42, R45, R44 ;  /* 0x0000002c2d2a723e */ /* 0x000fe400000010ff */
[----:B------:R-:W-:Y:S02]  /*1d10*/  F2FP.BF16.F32.PACK_AB R43, R47, R46 ;  /* 0x0000002e2f2b723e */ /* 0x000fe400000010ff */
[----:B------:R-:W-:Y:S02]  /*1d20*/  F2FP.BF16.F32.PACK_AB R49, R51, R50 ;  /* 0x000000323331723e */ /* 0x000fe400000010ff */
[----:B------:R-:W-:Y:S01]  /*1d30*/  F2FP.BF16.F32.PACK_AB R50, R53, R52 ;  /* 0x000000343532723e */ /* 0x000fe200000010ff */
[----:B------:R-:W4:Y:S02]  /*1d40*/  @!P2 SYNCS.CCTL.IV [UR5+0xc008] ;  /* 0x00c00800ff00a9b1 */ /* 0x000f240008000005 */
[----:B----4-:R-:W-:Y:S01]  /*1d50*/  BAR.SYNC.DEFER_BLOCKING 0x0 ;  /* 0x0000000000007b1d */ /* 0x010fe20000010000 */
[----:B------:R-:W-:-:S02]  /*1d60*/  F2FP.BF16.F32.PACK_AB R51, R55, R54 ;  /* 0x000000363733723e */ /* 0x000fc400000010ff */
[----:B------:R-:W-:-:S13]  /*1d70*/  ISETP.LT.U32.AND P0, PT, R6, 0x40, P0 ;  /* 0x000000400600780c */ /* 0x000fda0000701070 */
[----:B------:R-:W-:Y:S01]  /*1d80*/  VOTEU.ANY UP0, P0 ;  /* 0x00000000003f7886 */ /* 0x000fe20000000100 */
[----:B------:R-:W-:-:S04]  /*1d90*/  VOTEU.ANY UP1, P0 ;  /* 0x00000000003f7886 */ /* 0x000fc80000020100 */
[----:B-1----:R-:W-:Y:S01]  /*1da0*/  @UP0 UMOV UR6, UR20 ;  /* 0x0000001400060c82 */ /* 0x002fe20008000000 */
[----:B------:R-:W-:Y:S01]  /*1db0*/  @UP0 UMOV UR7, UR21 ;  /* 0x0000001500070c82 */ /* 0x000fe20008000000 */
[----:B------:R-:W1:Y:S02]  /*1dc0*/  @!P2 SYNCS.CCTL.IV [UR5+0xc010] ;  /* 0x00c01000ff00a9b1 */ /* 0x000e640008000005 */
[----:B-1----:R-:W-:Y:S06]  /*1dd0*/  BAR.SYNC.DEFER_BLOCKING 0x0 ;  /* 0x0000000000007b1d */ /* 0x002fec0000010000 */
[----:B------:R-:W1:Y:S02]  /*1de0*/  @!P2 SYNCS.CCTL.IV [UR5+0xc018] ;  /* 0x00c01800ff00a9b1 */ /* 0x000e640008000005 */
[----:B-1----:R-:W-:Y:S04]  /*1df0*/  STSM.16.M88.4 [R0], R24 ;  /* 0x0000001800007844 */ /* 0x002fe80000000200 */
[----:B------:R-:W-:Y:S04]  /*1e00*/  STSM.16.M88.4 [R2], R32 ;  /* 0x0000002002007844 */ /* 0x000fe80000000200 */
[----:B------:R-:W-:Y:S04]  /*1e10*/  STSM.16.M88.4 [R4], R40 ;  /* 0x0000002804007844 */ /* 0x000fe80000000200 */
[----:B------:R-:W-:Y:S01]  /*1e20*/  STSM.16.M88.4 [R3], R48 ;  /* 0x0000003003007844 */ /* 0x000fe20000000200 */
[----:B------:R1:W-:Y:S06]  /*1e30*/  MEMBAR.ALL.CTA ;  /* 0x0000000000007992 */ /* 0x0003ec0000008000 */
[----:B-1----:R-:W1:Y:S02]  /*1e40*/  FENCE.VIEW.ASYNC.S ;  /* 0x00000000000073c6 */ /* 0x002e640000000000 */
[----:B-1----:R-:W-:Y:S06]  /*1e50*/  BAR.SYNC.DEFER_BLOCKING 0x0 ;  /* 0x0000000000007b1d */ /* 0x002fec0000010000 */
[----:B------:R1:W-:Y:S01]  /*1e60*/  @UP1 UTMASTG.2D [UR8], [UR6] ;  /* 0x00000008060013b5 */ /* 0x0003e20008008000 */
[----:B------:R0:W-:Y:S01]  /*1e70*/  UTMACMDFLUSH ;  /* 0x00000000000079b7 */ /* 0x0001e20000000000 */
[----:B------:R-:W-:-:S04]  /*1e80*/  DEPBAR.LE SB0, 0x0 ;  /* 0x000080000000791a */ /* 0x000fc80000000000 */
[----:B------:R-:W-:Y:S06]  /*1e90*/  BAR.SYNC.DEFER_BLOCKING 0x0 ;  /* 0x0000000000007b1d */ /* 0x000fec0000010000 */
[----:B-1----:R-:W-:Y:S05]  /*1ea0*/  EXIT ;  /* 0x000000000000794d */ /* 0x002fea0003800000 */
.L_x_48:
[----:B------:R-:W1:Y:S02]  /*1eb0*/  SYNCS.PHASECHK.TRANS64.TRYWAIT P0, [UR15+0xc000], R2 ;  /* 0x00c00002ff0075a7 */ /* 0x000e64000800014f */
[----:B-1----:R-:W-:Y:S05]  /*1ec0*/  @!P0 BRA `(.L_x_48) ;  /* 0xfffffffc00f88947 */ /* 0x002fea000383ffff */
[----:B------:R-:W-:Y:S05]  /*1ed0*/  BRA `(.L_x_50) ;  /* 0xfffffff800807947 */ /* 0x000fea000383ffff */
.L_x_51:
[----:B------:R-:W-:-:S00]  /*1ee0*/  BRA `(.L_x_51) ;  /* 0xfffffffc00fc7947 */ /* 0x000fc0000383ffff */
[----:B------:R-:W-:-:S00]  /*1ef0*/  NOP ;  /* 0x0000000000007918 */ /* 0x000fc00000000000 */
        /* <DEDUP_REMOVED lines=8> */
.L_x_52:


//--------------------- .nv.shared.gluon_wgmma    --------------------------
	.section	.nv.shared.gluon_wgmma,"aw",@nobits
	.sectionflags	@""
	.align	16
	.zero		1024


//--------------------- .nv.shared.reserved.0     --------------------------
	.section	.nv.shared.reserved.0,"aw",@nobits
	.weak		__nv_reservedSMEM_offset_0_alias
	.size		__nv_reservedSMEM_offset_0_alias, 0, 0
	.other		__nv_reservedSMEM_offset_0_alias,@"STO_CUDA_RESERVED_SHARED STV_DEFAULT"
__nv_reservedSMEM_offset_0_alias:
	.zero		0


//--------------------- .nv.constant0.gluon_wgmma --------------------------
	.section	.nv.constant0.gluon_wgmma,"a",@progbits
	.sectionflags	@""
	.align	4
.nv.constant0.gluon_wgmma:
	.zero		608


//--------------------- SYMBOLS --------------------------

	.type		.nv.reservedSmem.offset0,@object
	.size		.nv.reservedSmem.offset0,0x4
